	.target	sm_90a

	.elftype	@"ET_EXEC"


//--------------------- .note.nv.tkinfo           --------------------------
	.section	.note.nv.tkinfo,"",@"SHT_NOTE"
	.sectionflags	@"SHF_NOTE_NV_TKINFO"
	.tkinfo
        /*0018*/ 	.word	0x00000002
        /*0030*/ 	.string	""
        /*0030*/ 	.string	"ptxas"
        /*0030*/ 	.string	"Cuda compilation tools, release 13.0, V13.0.88"
        /*0030*/ 	.string	"Build cuda_13.0.r13.0/compiler.36424714_0"
        /*0030*/ 	.string	"-arch sm_90a -m 64 "



//--------------------- .note.nv.cuinfo           --------------------------
	.section	.note.nv.cuinfo,"",@"SHT_NOTE"
	.sectionflags	@"SHF_NOTE_NV_CUINFO"
        /*0018*/ 	.short	0x0002
        /*001a*/ 	.short	0x005a
        /*001c*/ 	.short	0x0082
	.zero		2


//--------------------- .nv.info                  --------------------------
	.section	.nv.info,"",@"SHT_CUDA_INFO"
	.align	4


	//----- nvinfo : EIATTR_REGCOUNT
	.align		4
        /*0000*/ 	.byte	0x04, 0x2f
        /*0002*/ 	.short	(.L_15 - .L_14)
	.align		4
.L_14:
        /*0004*/ 	.word	index@(_ZN7cutlass13device_kernelINS_4gemm6kernel13GemmUniversalIN4cute5tupleIJiiiiEEENS1_10collective13CollectiveMmaINS1_34MainloopSm90TmaGmmaWarpSpecializedILi5ENS5_IJNS4_1CILi2EEENSA_ILi1EEESC_EEENS1_35KernelTmaWarpSpecializedCooperativeEEENS5_IJNSA_ILi128EEENSA_ILi256EEENSA_ILi64EEEEEENS_10bfloat16_tENS5_IJlSC_lEEESK_SL_NS4_8TiledMMAINS4_8MMA_AtomIJNS4_4SM904GMMA28MMA_64x256x16_F32BF16BF16_SSILNSP_5MajorE0ELSR_0ELNSP_7ScaleInE1ELSS_1EEEEEENS4_6LayoutISD_NS5_IJSC_NSA_ILi0EEESW_EEEEENS5_IJNS4_10UnderscoreESZ_SZ_EEEEENS4_13SM90_TMA_LOADENS4_14ComposedLayoutINS4_7SwizzleILi3ELi4ELi3EEENS4_18smem_ptr_flag_bitsILi16EEENSV_INS5_IJNSA_ILi8EEESI_EEENS5_IJSI_SC_EEEEEEEvNS4_8identityENS4_23SM90_TMA_LOAD_MULTICASTES1C_vS1D_EENS_8epilogue10collective6detail29Sm90TmaWarpSpecializedAdapterINS1H_15DefaultEpilogueISK_SL_SL_NS1G_6thread17LinearCombinationISK_Li1EffLNS1L_9ScaleType4KindE0ELNS_15FloatRoundStyleE2ESK_EENS1_15EpilogueDefaultEEEEEvvEEEEvNT_6ParamsE)
        /*0008*/ 	.word	0x000000a8


	//----- nvinfo : EIATTR_FRAME_SIZE
	.align		4
.L_15:
        /*000c*/ 	.byte	0x04, 0x11
        /*000e*/ 	.short	(.L_17 - .L_16)
	.align		4
.L_16:
        /*0010*/ 	.word	index@(_ZN7cutlass13device_kernelINS_4gemm6kernel13GemmUniversalIN4cute5tupleIJiiiiEEENS1_10collective13CollectiveMmaINS1_34MainloopSm90TmaGmmaWarpSpecializedILi5ENS5_IJNS4_1CILi2EEENSA_ILi1EEESC_EEENS1_35KernelTmaWarpSpecializedCooperativeEEENS5_IJNSA_ILi128EEENSA_ILi256EEENSA_ILi64EEEEEENS_10bfloat16_tENS5_IJlSC_lEEESK_SL_NS4_8TiledMMAINS4_8MMA_AtomIJNS4_4SM904GMMA28MMA_64x256x16_F32BF16BF16_SSILNSP_5MajorE0ELSR_0ELNSP_7ScaleInE1ELSS_1EEEEEENS4_6LayoutISD_NS5_IJSC_NSA_ILi0EEESW_EEEEENS5_IJNS4_10UnderscoreESZ_SZ_EEEEENS4_13SM90_TMA_LOADENS4_14ComposedLayoutINS4_7SwizzleILi3ELi4ELi3EEENS4_18smem_ptr_flag_bitsILi16EEENSV_INS5_IJNSA_ILi8EEESI_EEENS5_IJSI_SC_EEEEEEEvNS4_8identityENS4_23SM90_TMA_LOAD_MULTICASTES1C_vS1D_EENS_8epilogue10collective6detail29Sm90TmaWarpSpecializedAdapterINS1H_15DefaultEpilogueISK_SL_SL_NS1G_6thread17LinearCombinationISK_Li1EffLNS1L_9ScaleType4KindE0ELNS_15FloatRoundStyleE2ESK_EENS1_15EpilogueDefaultEEEEEvvEEEEvNT_6ParamsE)
        /*0014*/ 	.word	0x00000000


	//----- nvinfo : EIATTR_MIN_STACK_SIZE
	.align		4
.L_17:
        /*0018*/ 	.byte	0x04, 0x12
        /*001a*/ 	.short	(.L_19 - .L_18)
	.align		4
.L_18:
        /*001c*/ 	.word	index@(_ZN7cutlass13device_kernelINS_4gemm6kernel13GemmUniversalIN4cute5tupleIJiiiiEEENS1_10collective13CollectiveMmaINS1_34MainloopSm90TmaGmmaWarpSpecializedILi5ENS5_IJNS4_1CILi2EEENSA_ILi1EEESC_EEENS1_35KernelTmaWarpSpecializedCooperativeEEENS5_IJNSA_ILi128EEENSA_ILi256EEENSA_ILi64EEEEEENS_10bfloat16_tENS5_IJlSC_lEEESK_SL_NS4_8TiledMMAINS4_8MMA_AtomIJNS4_4SM904GMMA28MMA_64x256x16_F32BF16BF16_SSILNSP_5MajorE0ELSR_0ELNSP_7ScaleInE1ELSS_1EEEEEENS4_6LayoutISD_NS5_IJSC_NSA_ILi0EEESW_EEEEENS5_IJNS4_10UnderscoreESZ_SZ_EEEEENS4_13SM90_TMA_LOADENS4_14ComposedLayoutINS4_7SwizzleILi3ELi4ELi3EEENS4_18smem_ptr_flag_bitsILi16EEENSV_INS5_IJNSA_ILi8EEESI_EEENS5_IJSI_SC_EEEEEEEvNS4_8identityENS4_23SM90_TMA_LOAD_MULTICASTES1C_vS1D_EENS_8epilogue10collective6detail29Sm90TmaWarpSpecializedAdapterINS1H_15DefaultEpilogueISK_SL_SL_NS1G_6thread17LinearCombinationISK_Li1EffLNS1L_9ScaleType4KindE0ELNS_15FloatRoundStyleE2ESK_EENS1_15EpilogueDefaultEEEEEvvEEEEvNT_6ParamsE)
        /*0020*/ 	.word	0x00000000
.L_19:


//--------------------- .nv.compat                --------------------------
	.section	.nv.compat,"",@"SHT_CUDA_COMPAT_INFO"
	.align	4
        /*0000*/ 	.byte	0x02, 0x09, 0x01, 0x00, 0x02, 0x02, 0x04, 0x00, 0x02, 0x05, 0x05, 0x00, 0x03, 0x07, 0x01, 0x01
        /*0010*/ 	.byte	0x02, 0x03, 0x01, 0x00, 0x02, 0x06, 0x01, 0x00, 0x04, 0x0b, 0x08, 0x00, 0x00, 0x00, 0x00, 0x00
        /*0020*/ 	.byte	0x00, 0x00, 0x00, 0x00


//--------------------- .nv.info._ZN7cutlass13device_kernelINS_4gemm6kernel13GemmUniversalIN4cute5tupleIJiiiiEEENS1_10collective13CollectiveMmaINS1_34MainloopSm90TmaGmmaWarpSpecializedILi5ENS5_IJNS4_1CILi2EEENSA_ILi1EEESC_EEENS1_35KernelTmaWarpSpecializedCooperativeEEENS5_IJNSA_ILi128EEENSA_ILi256EEENSA_ILi64EEEEEENS_10bfloat16_tENS5_IJlSC_lEEESK_SL_NS4_8TiledMMAINS4_8MMA_AtomIJNS4_4SM904GMMA28MMA_64x256x16_F32BF16BF16_SSILNSP_5MajorE0ELSR_0ELNSP_7ScaleInE1ELSS_1EEEEEENS4_6LayoutISD_NS5_IJSC_NSA_ILi0EEESW_EEEEENS5_IJNS4_10UnderscoreESZ_SZ_EEEEENS4_13SM90_TMA_LOADENS4_14ComposedLayoutINS4_7SwizzleILi3ELi4ELi3EEENS4_18smem_ptr_flag_bitsILi16EEENSV_INS5_IJNSA_ILi8EEESI_EEENS5_IJSI_SC_EEEEEEEvNS4_8identityENS4_23SM90_TMA_LOAD_MULTICASTES1C_vS1D_EENS_8epilogue10collective6detail29Sm90TmaWarpSpecializedAdapterINS1H_15DefaultEpilogueISK_SL_SL_NS1G_6thread17LinearCombinationISK_Li1EffLNS1L_9ScaleType4KindE0ELNS_15FloatRoundStyleE2ESK_EENS1_15EpilogueDefaultEEEEEvvEEEEvNT_6ParamsE --------------------------
	.section	.nv.info._ZN7cutlass13device_kernelINS_4gemm6kernel13GemmUniversalIN4cute5tupleIJiiiiEEENS1_10collective13CollectiveMmaINS1_34MainloopSm90TmaGmmaWarpSpecializedILi5ENS5_IJNS4_1CILi2EEENSA_ILi1EEESC_EEENS1_35KernelTmaWarpSpecializedCooperativeEEENS5_IJNSA_ILi128EEENSA_ILi256EEENSA_ILi64EEEEEENS_10bfloat16_tENS5_IJlSC_lEEESK_SL_NS4_8TiledMMAINS4_8MMA_AtomIJNS4_4SM904GMMA28MMA_64x256x16_F32BF16BF16_SSILNSP_5MajorE0ELSR_0ELNSP_7ScaleInE1ELSS_1EEEEEENS4_6LayoutISD_NS5_IJSC_NSA_ILi0EEESW_EEEEENS5_IJNS4_10UnderscoreESZ_SZ_EEEEENS4_13SM90_TMA_LOADENS4_14ComposedLayoutINS4_7SwizzleILi3ELi4ELi3EEENS4_18smem_ptr_flag_bitsILi16EEENSV_INS5_IJNSA_ILi8EEESI_EEENS5_IJSI_SC_EEEEEEEvNS4_8identityENS4_23SM90_TMA_LOAD_MULTICASTES1C_vS1D_EENS_8epilogue10collective6detail29Sm90TmaWarpSpecializedAdapterINS1H_15DefaultEpilogueISK_SL_SL_NS1G_6thread17LinearCombinationISK_Li1EffLNS1L_9ScaleType4KindE0ELNS_15FloatRoundStyleE2ESK_EENS1_15EpilogueDefaultEEEEEvvEEEEvNT_6ParamsE,"",@"SHT_CUDA_INFO"
	.sectionflags	@""
	.align	4


	//----- nvinfo : EIATTR_CUDA_API_VERSION
	.align		4
        /*0000*/ 	.byte	0x04, 0x37
        /*0002*/ 	.short	(.L_21 - .L_20)
.L_20:
        /*0004*/ 	.word	0x00000082


	//----- nvinfo : EIATTR_KPARAM_INFO
	.align		4
.L_21:
        /*0008*/ 	.byte	0x04, 0x17
        /*000a*/ 	.short	(.L_23 - .L_22)
.L_22:
        /*000c*/ 	.word	0x00000000
        /*0010*/ 	.short	0x0000
        /*0012*/ 	.short	0x0070
        /*0014*/ 	.byte	0x00, 0xf0, 0x01, 0x10


	//----- nvinfo : EIATTR_SPARSE_MMA_MASK
	.align		4
.L_23:
        /*0018*/ 	.byte	0x03, 0x50
        /*001a*/ 	.short	0x0000


	//----- nvinfo : EIATTR_MAXREG_COUNT
	.align		4
        /*001c*/ 	.byte	0x03, 0x1b
        /*001e*/ 	.short	0x00a8


	//----- nvinfo : EIATTR_NUM_BARRIERS
	.align		4
        /*0020*/ 	.byte	0x02, 0x4c
        /*0022*/ 	.byte	0x01
	.zero		1


	//----- nvinfo : EIATTR_EXTERNS
	.align		4
        /*0024*/ 	.byte	0x04, 0x0f
        /*0026*/ 	.short	(.L_25 - .L_24)


	//   ....[0]....
	.align		4
.L_24:
        /*0028*/ 	.word	index@(__assertfail)


	//----- nvinfo : EIATTR_MERCURY_ISA_VERSION
	.align		4
.L_25:
        /*002c*/ 	.byte	0x03, 0x5f
        /*002e*/ 	.short	0x0101


	//----- nvinfo : EIATTR_INT_WARP_WIDE_INSTR_OFFSETS
	.align		4
        /*0030*/ 	.byte	0x04, 0x31
        /*0032*/ 	.short	(.L_27 - .L_26)


	//   ....[0]....
.L_26:
        /*0034*/ 	.word	0x000004a0


	//   ....[1]....
        /*0038*/ 	.word	0x000004d0


	//   ....[2]....
        /*003c*/ 	.word	0x00000690


	//----- nvinfo : EIATTR_COOP_GROUP_MASK_REGIDS
	.align		4
.L_27:
        /*0040*/ 	.byte	0x04, 0x29
        /*0042*/ 	.short	(.L_29 - .L_28)


	//   ....[0]....
.L_28:
        /*0044*/ 	.word	0xffffffff


	//   ....[1]....
        /*0048*/ 	.word	0xffffffff


	//   ....[2]....
        /*004c*/ 	.word	0xffffffff


	//   ....[3]....
        /*0050*/ 	.word	0xffffffff


	//   ....[4]....
        /*0054*/ 	.word	0xffffffff


	//   ....[5]....
        /*0058*/ 	.word	0xffffffff


	//----- nvinfo : EIATTR_COOP_GROUP_INSTR_OFFSETS
	.align		4
.L_29:
        /*005c*/ 	.byte	0x04, 0x28
        /*005e*/ 	.short	(.L_31 - .L_30)


	//   ....[0]....
.L_30:
        /*0060*/ 	.word	0x00000060


	//   ....[1]....
        /*0064*/ 	.word	0x00000070


	//   ....[2]....
        /*0068*/ 	.word	0x00000130


	//   ....[3]....
        /*006c*/ 	.word	0x000002f0


	//   ....[4]....
        /*0070*/ 	.word	0x00000810


	//   ....[5]....
        /*0074*/ 	.word	0x00001260


	//----- nvinfo : EIATTR_REG_RECONFIG
	.align		4
.L_31:
        /*0078*/ 	.byte	0x01, 0x54
	.zero		2


	//----- nvinfo : EIATTR_SYSCALL_OFFSETS
	.align		4
        /*007c*/ 	.byte	0x04, 0x46
        /*007e*/ 	.short	(.L_33 - .L_32)


	//   ....[0]....
.L_32:
        /*0080*/ 	.word	0x00001420


	//----- nvinfo : EIATTR_MBARRIER_INSTR_OFFSETS
	.align		4
.L_33:
        /*0084*/ 	.byte	0x04, 0x39
        /*0086*/ 	.short	(.L_35 - .L_34)


	//   ....[0]....
.L_34:
        /*0088*/ 	.word	0x00000230
        /*008c*/ 	.word	0x000000ff
        /*0090*/ 	.word	0x00000000
        /*0094*/ 	.short	0x0100
        /*0096*/ 	.byte	0x08
	.zero		1


	//   ....[1]....
        /*0098*/ 	.word	0x00000240
        /*009c*/ 	.word	0x000000ff
        /*00a0*/ 	.word	0x00000028
        /*00a4*/ 	.short	0x0100
        /*00a6*/ 	.byte	0x08
	.zero		1


	//   ....[2]....
        /*00a8*/ 	.word	0x00000250
        /*00ac*/ 	.word	0x000000ff
        /*00b0*/ 	.word	0x00000008
        /*00b4*/ 	.short	0x0100
        /*00b6*/ 	.byte	0x08
	.zero		1


	//   ....[3]....
        /*00b8*/ 	.word	0x00000260
        /*00bc*/ 	.word	0x000000ff
        /*00c0*/ 	.word	0x00000030
        /*00c4*/ 	.short	0x0100
        /*00c6*/ 	.byte	0x08
	.zero		1


	//   ....[4]....
        /*00c8*/ 	.word	0x00000270
        /*00cc*/ 	.word	0x000000ff
        /*00d0*/ 	.word	0x00000010
        /*00d4*/ 	.short	0x0100
        /*00d6*/ 	.byte	0x08
	.zero		1


	//   ....[5]....
        /*00d8*/ 	.word	0x00000280
        /*00dc*/ 	.word	0x000000ff
        /*00e0*/ 	.word	0x00000038
        /*00e4*/ 	.short	0x0100
        /*00e6*/ 	.byte	0x08
	.zero		1


	//   ....[6]....
        /*00e8*/ 	.word	0x00000290
        /*00ec*/ 	.word	0x000000ff
        /*00f0*/ 	.word	0x00000018
        /*00f4*/ 	.short	0x0100
        /*00f6*/ 	.byte	0x08
	.zero		1


	//   ....[7]....
        /*00f8*/ 	.word	0x000002a0
        /*00fc*/ 	.word	0x000000ff
        /*0100*/ 	.word	0x00000040
        /*0104*/ 	.short	0x0100
        /*0106*/ 	.byte	0x08
	.zero		1


	//   ....[8]....
        /*0108*/ 	.word	0x000002b0
        /*010c*/ 	.word	0x000000ff
        /*0110*/ 	.word	0x00000020
        /*0114*/ 	.short	0x0100
        /*0116*/ 	.byte	0x08
	.zero		1


	//   ....[9]....
        /*0118*/ 	.word	0x000002c0
        /*011c*/ 	.word	0x000000ff
        /*0120*/ 	.word	0x00000048
        /*0124*/ 	.short	0x0100
        /*0126*/ 	.byte	0x08
	.zero		1


	//   ....[10]....
        /*0128*/ 	.word	0x00000710
        /*012c*/ 	.word	0x000000ff
        /*0130*/ 	.word	0x00000060
        /*0134*/ 	.short	0x0100
        /*0136*/ 	.byte	0x06
	.zero		1


	//   ....[11]....
        /*0138*/ 	.word	0x000007a0
        /*013c*/ 	.word	0x000000ff
        /*0140*/ 	.word	0x00000068
        /*0144*/ 	.short	0x0100
        /*0146*/ 	.byte	0x06
	.zero		1


	//   ....[12]....
        /*0148*/ 	.word	0x000014e0
        /*014c*/ 	.word	0x00000003
        /*0150*/ 	.word	0x00000000
        /*0154*/ 	.short	0x010a
        /*0156*/ 	.byte	0x3f
	.zero		1


	//   ....[13]....
        /*0158*/ 	.word	0x00001520
        /*015c*/ 	.word	0x00000003
        /*0160*/ 	.word	0x00000000
        /*0164*/ 	.short	0x010a
        /*0166*/ 	.byte	0x3f
	.zero		1


	//   ....[14]....
        /*0168*/ 	.word	0x00001920
        /*016c*/ 	.word	0x00000005
        /*0170*/ 	.word	0x00000000
        /*0174*/ 	.short	0x010a
        /*0176*/ 	.byte	0x3f
	.zero		1


	//   ....[15]....
        /*0178*/ 	.word	0x00001960
        /*017c*/ 	.word	0x00000005
        /*0180*/ 	.word	0x00000000
        /*0184*/ 	.short	0x010a
        /*0186*/ 	.byte	0x3f
	.zero		1


	//   ....[16]....
        /*0188*/ 	.word	0x00001bf0
        /*018c*/ 	.word	0x00000005
        /*0190*/ 	.word	0x00000000
        /*0194*/ 	.short	0x0101
        /*0196*/ 	.byte	0x3f
	.zero		1


	//   ....[17]....
        /*0198*/ 	.word	0x00001e10
        /*019c*/ 	.word	0x00000003
        /*01a0*/ 	.word	0x00000000
        /*01a4*/ 	.short	0x0101
        /*01a6*/ 	.byte	0x3f
	.zero		1


	//   ....[18]....
        /*01a8*/ 	.word	0x0000abf0
        /*01ac*/ 	.word	0x00000017
        /*01b0*/ 	.word	0x00000028
        /*01b4*/ 	.short	0x010a
        /*01b6*/ 	.byte	0x3f
	.zero		1


	//   ....[19]....
        /*01b8*/ 	.word	0x0000af60
        /*01bc*/ 	.word	0x00000003
        /*01c0*/ 	.word	0x00000068
        /*01c4*/ 	.short	0x0101
        /*01c6*/ 	.byte	0x3f
	.zero		1


	//   ....[20]....
        /*01c8*/ 	.word	0x0000b6c0
        /*01cc*/ 	.word	0x00000007
        /*01d0*/ 	.word	0x00000000
        /*01d4*/ 	.short	0x010a
        /*01d6*/ 	.byte	0x3f
	.zero		1


	//   ....[21]....
        /*01d8*/ 	.word	0x0000b740
        /*01dc*/ 	.word	0x00000008
        /*01e0*/ 	.word	0x00000000
        /*01e4*/ 	.short	0x010a
        /*01e6*/ 	.byte	0x3f
	.zero		1


	//   ....[22]....
        /*01e8*/ 	.word	0x0000b7d0
        /*01ec*/ 	.word	0x00000009
        /*01f0*/ 	.word	0x00000000
        /*01f4*/ 	.short	0x010a
        /*01f6*/ 	.byte	0x3f
	.zero		1


	//   ....[23]....
        /*01f8*/ 	.word	0x0000b860
        /*01fc*/ 	.word	0x00000006
        /*0200*/ 	.word	0x00000000
        /*0204*/ 	.short	0x010a
        /*0206*/ 	.byte	0x3f
	.zero		1


	//   ....[24]....
        /*0208*/ 	.word	0x0000b8f0
        /*020c*/ 	.word	0x00000003
        /*0210*/ 	.word	0x00000000
        /*0214*/ 	.short	0x010a
        /*0216*/ 	.byte	0x3f
	.zero		1


	//   ....[25]....
        /*0218*/ 	.word	0x0000b950
        /*021c*/ 	.word	0x00000003
        /*0220*/ 	.word	0x00000000
        /*0224*/ 	.short	0x010a
        /*0226*/ 	.byte	0x3f
	.zero		1


	//   ....[26]....
        /*0228*/ 	.word	0x0000b9a0
        /*022c*/ 	.word	0x00000005
        /*0230*/ 	.word	0x00000000
        /*0234*/ 	.short	0x010a
        /*0236*/ 	.byte	0x3f
	.zero		1


	//   ....[27]....
        /*0238*/ 	.word	0x0000ba70
        /*023c*/ 	.word	0x00000017
        /*0240*/ 	.word	0x00000028
        /*0244*/ 	.short	0x010a
        /*0246*/ 	.byte	0x3f
	.zero		1


	//   ....[28]....
        /*0248*/ 	.word	0x0000bb40
        /*024c*/ 	.word	0x00000007
        /*0250*/ 	.word	0x00000000
        /*0254*/ 	.short	0x010a
        /*0256*/ 	.byte	0x3f
	.zero		1


	//   ....[29]....
        /*0258*/ 	.word	0x0000bb90
        /*025c*/ 	.word	0x00000008
        /*0260*/ 	.word	0x00000000
        /*0264*/ 	.short	0x010a
        /*0266*/ 	.byte	0x3f
	.zero		1


	//   ....[30]....
        /*0268*/ 	.word	0x0000bbe0
        /*026c*/ 	.word	0x00000009
        /*0270*/ 	.word	0x00000000
        /*0274*/ 	.short	0x010a
        /*0276*/ 	.byte	0x3f
	.zero		1


	//   ....[31]....
        /*0278*/ 	.word	0x0000bc30
        /*027c*/ 	.word	0x00000006
        /*0280*/ 	.word	0x00000000
        /*0284*/ 	.short	0x010a
        /*0286*/ 	.byte	0x3f
	.zero		1


	//----- nvinfo : EIATTR_NUM_MBARRIERS
	.align		4
.L_35:
        /*0288*/ 	.byte	0x03, 0x38
        /*028a*/ 	.short	0x000c


	//----- nvinfo : EIATTR_EXIT_INSTR_OFFSETS
	.align		4
        /*028c*/ 	.byte	0x04, 0x1c
        /*028e*/ 	.short	(.L_37 - .L_36)


	//   ....[0]....
.L_36:
        /*0290*/ 	.word	0x00000970


	//   ....[1]....
        /*0294*/ 	.word	0x00001190


	//   ....[2]....
        /*0298*/ 	.word	0x0000a310


	//   ....[3]....
        /*029c*/ 	.word	0x0000a870


	//   ....[4]....
        /*02a0*/ 	.word	0x0000b940


	//----- nvinfo : EIATTR_MAX_THREADS
	.align		4
.L_37:
        /*02a4*/ 	.byte	0x04, 0x05
        /*02a6*/ 	.short	(.L_39 - .L_38)
.L_38:
        /*02a8*/ 	.word	0x00000180
        /*02ac*/ 	.word	0x00000001
        /*02b0*/ 	.word	0x00000001


	//----- nvinfo : EIATTR_CRS_STACK_SIZE
	.align		4
.L_39:
        /*02b4*/ 	.byte	0x04, 0x1e
        /*02b6*/ 	.short	(.L_41 - .L_40)
.L_40:
        /*02b8*/ 	.word	0x00000000


	//----- nvinfo : EIATTR_CBANK_PARAM_SIZE
	.align		4
.L_41:
        /*02bc*/ 	.byte	0x03, 0x19
        /*02be*/ 	.short	0x0470


	//----- nvinfo : EIATTR_PARAM_CBANK
	.align		4
        /*02c0*/ 	.byte	0x04, 0x0a
        /*02c2*/ 	.short	(.L_43 - .L_42)
	.align		4
.L_42:
        /*02c4*/ 	.word	index@(.nv.constant0._ZN7cutlass13device_kernelINS_4gemm6kernel13GemmUniversalIN4cute5tupleIJiiiiEEENS1_10collective13CollectiveMmaINS1_34MainloopSm90TmaGmmaWarpSpecializedILi5ENS5_IJNS4_1CILi2EEENSA_ILi1EEESC_EEENS1_35KernelTmaWarpSpecializedCooperativeEEENS5_IJNSA_ILi128EEENSA_ILi256EEENSA_ILi64EEEEEENS_10bfloat16_tENS5_IJlSC_lEEESK_SL_NS4_8TiledMMAINS4_8MMA_AtomIJNS4_4SM904GMMA28MMA_64x256x16_F32BF16BF16_SSILNSP_5MajorE0ELSR_0ELNSP_7ScaleInE1ELSS_1EEEEEENS4_6LayoutISD_NS5_IJSC_NSA_ILi0EEESW_EEEEENS5_IJNS4_10UnderscoreESZ_SZ_EEEEENS4_13SM90_TMA_LOADENS4_14ComposedLayoutINS4_7SwizzleILi3ELi4ELi3EEENS4_18smem_ptr_flag_bitsILi16EEENSV_INS5_IJNSA_ILi8EEESI_EEENS5_IJSI_SC_EEEEEEEvNS4_8identityENS4_23SM90_TMA_LOAD_MULTICASTES1C_vS1D_EENS_8epilogue10collective6detail29Sm90TmaWarpSpecializedAdapterINS1H_15DefaultEpilogueISK_SL_SL_NS1G_6thread17LinearCombinationISK_Li1EffLNS1L_9ScaleType4KindE0ELNS_15FloatRoundStyleE2ESK_EENS1_15EpilogueDefaultEEEEEvvEEEEvNT_6ParamsE)
        /*02c8*/ 	.short	0x0210
        /*02ca*/ 	.short	0x0470


	//----- nvinfo : EIATTR_SW_WAR
	.align		4
.L_43:
        /*02cc*/ 	.byte	0x04, 0x36
        /*02ce*/ 	.short	(.L_45 - .L_44)
.L_44:
        /*02d0*/ 	.word	0x00000008
.L_45:


//--------------------- .nv.callgraph             --------------------------
	.section	.nv.callgraph,"",@"SHT_CUDA_CALLGRAPH"
	.align	4
	.sectionentsize	8
	.align		4
        /*0000*/ 	.word	0x00000000
	.align		4
        /*0004*/ 	.word	0xffffffff
	.align		4
        /*0008*/ 	.word	index@(_ZN7cutlass13device_kernelINS_4gemm6kernel13GemmUniversalIN4cute5tupleIJiiiiEEENS1_10collective13CollectiveMmaINS1_34MainloopSm90TmaGmmaWarpSpecializedILi5ENS5_IJNS4_1CILi2EEENSA_ILi1EEESC_EEENS1_35KernelTmaWarpSpecializedCooperativeEEENS5_IJNSA_ILi128EEENSA_ILi256EEENSA_ILi64EEEEEENS_10bfloat16_tENS5_IJlSC_lEEESK_SL_NS4_8TiledMMAINS4_8MMA_AtomIJNS4_4SM904GMMA28MMA_64x256x16_F32BF16BF16_SSILNSP_5MajorE0ELSR_0ELNSP_7ScaleInE1ELSS_1EEEEEENS4_6LayoutISD_NS5_IJSC_NSA_ILi0EEESW_EEEEENS5_IJNS4_10UnderscoreESZ_SZ_EEEEENS4_13SM90_TMA_LOADENS4_14ComposedLayoutINS4_7SwizzleILi3ELi4ELi3EEENS4_18smem_ptr_flag_bitsILi16EEENSV_INS5_IJNSA_ILi8EEESI_EEENS5_IJSI_SC_EEEEEEEvNS4_8identityENS4_23SM90_TMA_LOAD_MULTICASTES1C_vS1D_EENS_8epilogue10collective6detail29Sm90TmaWarpSpecializedAdapterINS1H_15DefaultEpilogueISK_SL_SL_NS1G_6thread17LinearCombinationISK_Li1EffLNS1L_9ScaleType4KindE0ELNS_15FloatRoundStyleE2ESK_EENS1_15EpilogueDefaultEEEEEvvEEEEvNT_6ParamsE)
	.align		4
        /*000c*/ 	.word	index@(__assertfail)
	.align		4
        /*0010*/ 	.word	0x00000000
	.align		4
        /*0014*/ 	.word	0xfffffffe
	.align		4
        /*0018*/ 	.word	0x00000000
	.align		4
        /*001c*/ 	.word	0xfffffffd
	.align		4
        /*0020*/ 	.word	0x00000000
	.align		4
        /*0024*/ 	.word	0xfffffffc


//--------------------- .nv.constant4             --------------------------
	.section	.nv.constant4,"a",@progbits
	.align	8
	.align		8
.nv.constant4:
        /*0000*/ 	.dword	__assertfail
	.align		8
        /*0008*/ 	.dword	__unnamed_1
	.align		8
        /*0010*/ 	.dword	_ZN39_INTERNAL_3c9a0707_4_k_cu_e3848360_38884cuda3std3__45__cpo5beginE
	.align		8
        /*0018*/ 	.dword	_ZN39_INTERNAL_3c9a0707_4_k_cu_e3848360_38884cuda3std3__45__cpo3endE
	.align		8
        /*0020*/ 	.dword	_ZN39_INTERNAL_3c9a0707_4_k_cu_e3848360_38884cuda3std3__45__cpo6cbeginE
	.align		8
        /*0028*/ 	.dword	_ZN39_INTERNAL_3c9a0707_4_k_cu_e3848360_38884cuda3std3__45__cpo4cendE
	.align		8
        /*0030*/ 	.dword	_ZN39_INTERNAL_3c9a0707_4_k_cu_e3848360_38884cuda3std3__441_GLOBAL__N__3c9a0707_4_k_cu_e3848360_38886ignoreE
	.align		8
        /*0038*/ 	.dword	_ZN39_INTERNAL_3c9a0707_4_k_cu_e3848360_38884cuda3std3__419piecewise_constructE
	.align		8
        /*0040*/ 	.dword	_ZN39_INTERNAL_3c9a0707_4_k_cu_e3848360_38884cuda3std3__48in_placeE
	.align		8
        /*0048*/ 	.dword	_ZN39_INTERNAL_3c9a0707_4_k_cu_e3848360_38884cuda3std6ranges3__45__cpo4swapE
	.align		8
        /*0050*/ 	.dword	_ZN39_INTERNAL_3c9a0707_4_k_cu_e3848360_38884cuda3std6ranges3__45__cpo9iter_moveE
	.align		8
        /*0058*/ 	.dword	_ZN39_INTERNAL_3c9a0707_4_k_cu_e3848360_38884cute7productE
	.align		8
        /*0060*/ 	.dword	_ZN39_INTERNAL_3c9a0707_4_k_cu_e3848360_38884cute1_E
	.align		8
        /*0068*/ 	.dword	$str$22
	.align		8
        /*0070*/ 	.dword	$str$23


//--------------------- .text._ZN7cutlass13device_kernelINS_4gemm6kernel13GemmUniversalIN4cute5tupleIJiiiiEEENS1_10collective13CollectiveMmaINS1_34MainloopSm90TmaGmmaWarpSpecializedILi5ENS5_IJNS4_1CILi2EEENSA_ILi1EEESC_EEENS1_35KernelTmaWarpSpecializedCooperativeEEENS5_IJNSA_ILi128EEENSA_ILi256EEENSA_ILi64EEEEEENS_10bfloat16_tENS5_IJlSC_lEEESK_SL_NS4_8TiledMMAINS4_8MMA_AtomIJNS4_4SM904GMMA28MMA_64x256x16_F32BF16BF16_SSILNSP_5MajorE0ELSR_0ELNSP_7ScaleInE1ELSS_1EEEEEENS4_6LayoutISD_NS5_IJSC_NSA_ILi0EEESW_EEEEENS5_IJNS4_10UnderscoreESZ_SZ_EEEEENS4_13SM90_TMA_LOADENS4_14ComposedLayoutINS4_7SwizzleILi3ELi4ELi3EEENS4_18smem_ptr_flag_bitsILi16EEENSV_INS5_IJNSA_ILi8EEESI_EEENS5_IJSI_SC_EEEEEEEvNS4_8identityENS4_23SM90_TMA_LOAD_MULTICASTES1C_vS1D_EENS_8epilogue10collective6detail29Sm90TmaWarpSpecializedAdapterINS1H_15DefaultEpilogueISK_SL_SL_NS1G_6thread17LinearCombinationISK_Li1EffLNS1L_9ScaleType4KindE0ELNS_15FloatRoundStyleE2ESK_EENS1_15EpilogueDefaultEEEEEvvEEEEvNT_6ParamsE --------------------------
	.section	.text._ZN7cutlass13device_kernelINS_4gemm6kernel13GemmUniversalIN4cute5tupleIJiiiiEEENS1_10collective13CollectiveMmaINS1_34MainloopSm90TmaGmmaWarpSpecializedILi5ENS5_IJNS4_1CILi2EEENSA_ILi1EEESC_EEENS1_35KernelTmaWarpSpecializedCooperativeEEENS5_IJNSA_ILi128EEENSA_ILi256EEENSA_ILi64EEEEEENS_10bfloat16_tENS5_IJlSC_lEEESK_SL_NS4_8TiledMMAINS4_8MMA_AtomIJNS4_4SM904GMMA28MMA_64x256x16_F32BF16BF16_SSILNSP_5MajorE0ELSR_0ELNSP_7ScaleInE1ELSS_1EEEEEENS4_6LayoutISD_NS5_IJSC_NSA_ILi0EEESW_EEEEENS5_IJNS4_10UnderscoreESZ_SZ_EEEEENS4_13SM90_TMA_LOADENS4_14ComposedLayoutINS4_7SwizzleILi3ELi4ELi3EEENS4_18smem_ptr_flag_bitsILi16EEENSV_INS5_IJNSA_ILi8EEESI_EEENS5_IJSI_SC_EEEEEEEvNS4_8identityENS4_23SM90_TMA_LOAD_MULTICASTES1C_vS1D_EENS_8epilogue10collective6detail29Sm90TmaWarpSpecializedAdapterINS1H_15DefaultEpilogueISK_SL_SL_NS1G_6thread17LinearCombinationISK_Li1EffLNS1L_9ScaleType4KindE0ELNS_15FloatRoundStyleE2ESK_EENS1_15EpilogueDefaultEEEEEvvEEEEvNT_6ParamsE,"ax",@progbits
	.align	128
.text._ZN7cutlass13device_kernelINS_4gemm6kernel13GemmUniversalIN4cute5tupleIJiiiiEEENS1_10collective13CollectiveMmaINS1_34MainloopSm90TmaGmmaWarpSpecializedILi5ENS5_IJNS4_1CILi2EEENSA_ILi1EEESC_EEENS1_35KernelTmaWarpSpecializedCooperativeEEENS5_IJNSA_ILi128EEENSA_ILi256EEENSA_ILi64EEEEEENS_10bfloat16_tENS5_IJlSC_lEEESK_SL_NS4_8TiledMMAINS4_8MMA_AtomIJNS4_4SM904GMMA28MMA_64x256x16_F32BF16BF16_SSILNSP_5MajorE0ELSR_0ELNSP_7ScaleInE1ELSS_1EEEEEENS4_6LayoutISD_NS5_IJSC_NSA_ILi0EEESW_EEEEENS5_IJNS4_10UnderscoreESZ_SZ_EEEEENS4_13SM90_TMA_LOADENS4_14ComposedLayoutINS4_7SwizzleILi3ELi4ELi3EEENS4_18smem_ptr_flag_bitsILi16EEENSV_INS5_IJNSA_ILi8EEESI_EEENS5_IJSI_SC_EEEEEEEvNS4_8identityENS4_23SM90_TMA_LOAD_MULTICASTES1C_vS1D_EENS_8epilogue10collective6detail29Sm90TmaWarpSpecializedAdapterINS1H_15DefaultEpilogueISK_SL_SL_NS1G_6thread17LinearCombinationISK_Li1EffLNS1L_9ScaleType4KindE0ELNS_15FloatRoundStyleE2ESK_EENS1_15EpilogueDefaultEEEEEvvEEEEvNT_6ParamsE:
        .type           _ZN7cutlass13device_kernelINS_4gemm6kernel13GemmUniversalIN4cute5tupleIJiiiiEEENS1_10collective13CollectiveMmaINS1_34MainloopSm90TmaGmmaWarpSpecializedILi5ENS5_IJNS4_1CILi2EEENSA_ILi1EEESC_EEENS1_35KernelTmaWarpSpecializedCooperativeEEENS5_IJNSA_ILi128EEENSA_ILi256EEENSA_ILi64EEEEEENS_10bfloat16_tENS5_IJlSC_lEEESK_SL_NS4_8TiledMMAINS4_8MMA_AtomIJNS4_4SM904GMMA28MMA_64x256x16_F32BF16BF16_SSILNSP_5MajorE0ELSR_0ELNSP_7ScaleInE1ELSS_1EEEEEENS4_6LayoutISD_NS5_IJSC_NSA_ILi0EEESW_EEEEENS5_IJNS4_10UnderscoreESZ_SZ_EEEEENS4_13SM90_TMA_LOADENS4_14ComposedLayoutINS4_7SwizzleILi3ELi4ELi3EEENS4_18smem_ptr_flag_bitsILi16EEENSV_INS5_IJNSA_ILi8EEESI_EEENS5_IJSI_SC_EEEEEEEvNS4_8identityENS4_23SM90_TMA_LOAD_MULTICASTES1C_vS1D_EENS_8epilogue10collective6detail29Sm90TmaWarpSpecializedAdapterINS1H_15DefaultEpilogueISK_SL_SL_NS1G_6thread17LinearCombinationISK_Li1EffLNS1L_9ScaleType4KindE0ELNS_15FloatRoundStyleE2ESK_EENS1_15EpilogueDefaultEEEEEvvEEEEvNT_6ParamsE,@function
        .size           _ZN7cutlass13device_kernelINS_4gemm6kernel13GemmUniversalIN4cute5tupleIJiiiiEEENS1_10collective13CollectiveMmaINS1_34MainloopSm90TmaGmmaWarpSpecializedILi5ENS5_IJNS4_1CILi2EEENSA_ILi1EEESC_EEENS1_35KernelTmaWarpSpecializedCooperativeEEENS5_IJNSA_ILi128EEENSA_ILi256EEENSA_ILi64EEEEEENS_10bfloat16_tENS5_IJlSC_lEEESK_SL_NS4_8TiledMMAINS4_8MMA_AtomIJNS4_4SM904GMMA28MMA_64x256x16_F32BF16BF16_SSILNSP_5MajorE0ELSR_0ELNSP_7ScaleInE1ELSS_1EEEEEENS4_6LayoutISD_NS5_IJSC_NSA_ILi0EEESW_EEEEENS5_IJNS4_10UnderscoreESZ_SZ_EEEEENS4_13SM90_TMA_LOADENS4_14ComposedLayoutINS4_7SwizzleILi3ELi4ELi3EEENS4_18smem_ptr_flag_bitsILi16EEENSV_INS5_IJNSA_ILi8EEESI_EEENS5_IJSI_SC_EEEEEEEvNS4_8identityENS4_23SM90_TMA_LOAD_MULTICASTES1C_vS1D_EENS_8epilogue10collective6detail29Sm90TmaWarpSpecializedAdapterINS1H_15DefaultEpilogueISK_SL_SL_NS1G_6thread17LinearCombinationISK_Li1EffLNS1L_9ScaleType4KindE0ELNS_15FloatRoundStyleE2ESK_EENS1_15EpilogueDefaultEEEEEvvEEEEvNT_6ParamsE,(.L_x_329 - _ZN7cutlass13device_kernelINS_4gemm6kernel13GemmUniversalIN4cute5tupleIJiiiiEEENS1_10collective13CollectiveMmaINS1_34MainloopSm90TmaGmmaWarpSpecializedILi5ENS5_IJNS4_1CILi2EEENSA_ILi1EEESC_EEENS1_35KernelTmaWarpSpecializedCooperativeEEENS5_IJNSA_ILi128EEENSA_ILi256EEENSA_ILi64EEEEEENS_10bfloat16_tENS5_IJlSC_lEEESK_SL_NS4_8TiledMMAINS4_8MMA_AtomIJNS4_4SM904GMMA28MMA_64x256x16_F32BF16BF16_SSILNSP_5MajorE0ELSR_0ELNSP_7ScaleInE1ELSS_1EEEEEENS4_6LayoutISD_NS5_IJSC_NSA_ILi0EEESW_EEEEENS5_IJNS4_10UnderscoreESZ_SZ_EEEEENS4_13SM90_TMA_LOADENS4_14ComposedLayoutINS4_7SwizzleILi3ELi4ELi3EEENS4_18smem_ptr_flag_bitsILi16EEENSV_INS5_IJNSA_ILi8EEESI_EEENS5_IJSI_SC_EEEEEEEvNS4_8identityENS4_23SM90_TMA_LOAD_MULTICASTES1C_vS1D_EENS_8epilogue10collective6detail29Sm90TmaWarpSpecializedAdapterINS1H_15DefaultEpilogueISK_SL_SL_NS1G_6thread17LinearCombinationISK_Li1EffLNS1L_9ScaleType4KindE0ELNS_15FloatRoundStyleE2ESK_EENS1_15EpilogueDefaultEEEEEvvEEEEvNT_6ParamsE)
        .other          _ZN7cutlass13device_kernelINS_4gemm6kernel13GemmUniversalIN4cute5tupleIJiiiiEEENS1_10collective13CollectiveMmaINS1_34MainloopSm90TmaGmmaWarpSpecializedILi5ENS5_IJNS4_1CILi2EEENSA_ILi1EEESC_EEENS1_35KernelTmaWarpSpecializedCooperativeEEENS5_IJNSA_ILi128EEENSA_ILi256EEENSA_ILi64EEEEEENS_10bfloat16_tENS5_IJlSC_lEEESK_SL_NS4_8TiledMMAINS4_8MMA_AtomIJNS4_4SM904GMMA28MMA_64x256x16_F32BF16BF16_SSILNSP_5MajorE0ELSR_0ELNSP_7ScaleInE1ELSS_1EEEEEENS4_6LayoutISD_NS5_IJSC_NSA_ILi0EEESW_EEEEENS5_IJNS4_10UnderscoreESZ_SZ_EEEEENS4_13SM90_TMA_LOADENS4_14ComposedLayoutINS4_7SwizzleILi3ELi4ELi3EEENS4_18smem_ptr_flag_bitsILi16EEENSV_INS5_IJNSA_ILi8EEESI_EEENS5_IJSI_SC_EEEEEEEvNS4_8identityENS4_23SM90_TMA_LOAD_MULTICASTES1C_vS1D_EENS_8epilogue10collective6detail29Sm90TmaWarpSpecializedAdapterINS1H_15DefaultEpilogueISK_SL_SL_NS1G_6thread17LinearCombinationISK_Li1EffLNS1L_9ScaleType4KindE0ELNS_15FloatRoundStyleE2ESK_EENS1_15EpilogueDefaultEEEEEvvEEEEvNT_6ParamsE,@"STO_CUDA_ENTRY STV_DEFAULT"
_ZN7cutlass13device_kernelINS_4gemm6kernel13GemmUniversalIN4cute5tupleIJiiiiEEENS1_10collective13CollectiveMmaINS1_34MainloopSm90TmaGmmaWarpSpecializedILi5ENS5_IJNS4_1CILi2EEENSA_ILi1EEESC_EEENS1_35KernelTmaWarpSpecializedCooperativeEEENS5_IJNSA_ILi128EEENSA_ILi256EEENSA_ILi64EEEEEENS_10bfloat16_tENS5_IJlSC_lEEESK_SL_NS4_8TiledMMAINS4_8MMA_AtomIJNS4_4SM904GMMA28MMA_64x256x16_F32BF16BF16_SSILNSP_5MajorE0ELSR_0ELNSP_7ScaleInE1ELSS_1EEEEEENS4_6LayoutISD_NS5_IJSC_NSA_ILi0EEESW_EEEEENS5_IJNS4_10UnderscoreESZ_SZ_EEEEENS4_13SM90_TMA_LOADENS4_14ComposedLayoutINS4_7SwizzleILi3ELi4ELi3EEENS4_18smem_ptr_flag_bitsILi16EEENSV_INS5_IJNSA_ILi8EEESI_EEENS5_IJSI_SC_EEEEEEEvNS4_8identityENS4_23SM90_TMA_LOAD_MULTICASTES1C_vS1D_EENS_8epilogue10collective6detail29Sm90TmaWarpSpecializedAdapterINS1H_15DefaultEpilogueISK_SL_SL_NS1G_6thread17LinearCombinationISK_Li1EffLNS1L_9ScaleType4KindE0ELNS_15FloatRoundStyleE2ESK_EENS1_15EpilogueDefaultEEEEEvvEEEEvNT_6ParamsE:
[----:B------:R-:W0:Y:S01]  /*0000*/  LDC R1, c[0x0][0x28] ;  /* 0x00000a00ff017b82 */ /* 0x000e220000000800 */
[----:B------:R-:W1:Y:S01]  /*0010*/  S2R R18, SR_TID.X ;  /* 0x0000000000127919 */ /* 0x000e620000002100 */
[----:B------:R-:W-:Y:S01]  /*0020*/  ELECT P0, URZ, PT ;  /* 0x00000000003f782f */ /* 0x000fe20003800000 */
[----:B------:R-:W-:Y:S01]  /*0030*/  BSSY B0, `(.L_x_0) ;  /* 0x000000f000007945 */ /* 0x000fe20003800000 */
[--C-:B-1----:R-:W-:Y:S02]  /*0040*/  SHF.R.U32.HI R0, RZ, 0x5, R18.reuse ;  /* 0x00000005ff007819 */ /* 0x102fe40000011612 */
[----:B------:R-:W-:-:S03]  /*0050*/  SHF.R.U32.HI R3, RZ, 0x7, R18 ;  /* 0x00000007ff037819 */ /* 0x000fc60000011612 */
[----:B------:R-:W1:Y:S04]  /*0060*/  SHFL.IDX PT, R2, R0, RZ, 0x1f ;  /* 0x00001fff00027589 */ /* 0x000e6800000e0000 */
[----:B------:R2:W3:Y:S01]  /*0070*/  SHFL.IDX PT, R5, R3, RZ, 0x1f ;  /* 0x00001fff03057589 */ /* 0x0004e200000e0000 */
[----:B-1----:R-:W-:-:S13]  /*0080*/  ISETP.NE.OR P0, PT, R2, RZ, !P0 ;  /* 0x000000ff0200720c */ /* 0x002fda0004705670 */
[----:B0-23--:R-:W-:Y:S05]  /*0090*/  @P0 BRA `(.L_x_1) ;  /* 0x0000000000200947 */ /* 0x00dfea0003800000 */
[----:B------:R-:W-:Y:S02]  /*00a0*/  ULDC.64 UR4, c[0x0][0x198] ;  /* 0x0000660000047ab9 */ /* 0x000fe40000000a00 */
[----:B------:R-:W-:Y:S02]  /*00b0*/  UIADD3 UR6, UP0, UR4, 0xf0, URZ ;  /* 0x000000f004067890 */ /* 0x000fe4000ff1e03f */
[----:B------:R-:W-:Y:S02]  /*00c0*/  UIADD3 UR4, UP1, UR4, 0x1f0, URZ ;  /* 0x000001f004047890 */ /* 0x000fe4000ff3e03f */
[----:B------:R-:W-:Y:S02]  /*00d0*/  UIADD3.X UR7, URZ, UR5, URZ, UP0, !UPT ;  /* 0x000000053f077290 */ /* 0x000fe400087fe43f */
[----:B------:R-:W-:-:S07]  /*00e0*/  UIADD3.X UR5, URZ, UR5, URZ, UP1, !UPT ;  /* 0x000000053f057290 */ /* 0x000fce0008ffe43f */
[----:B------:R0:W-:Y:S02]  /*00f0*/  UTMACCTL.PF [UR6] ;  /* 0x00000000060079b9 */ /* 0x0001e40008040000 */
[----:B------:R0:W-:Y:S02]  /*0100*/  UTMACCTL.PF [UR4] ;  /* 0x00000000040079b9 */ /* 0x0001e40008040000 */
[----:B0-----:R-:W-:Y:S01]  /*0110*/  NOP ;  /* 0x0000000000007918 */ /* 0x001fe20000000000 */
.L_x_1:
[----:B------:R-:W-:Y:S05]  /*0120*/  BSYNC B0 ;  /* 0x0000000000007941 */ /* 0x000fea0003800000 */
.L_x_0:
[----:B------:R-:W0:Y:S02]  /*0130*/  SHFL.IDX PT, R3, R0, RZ, 0x1f ;  /* 0x00001fff00037589 */ /* 0x000e2400000e0000 */
[----:B0-----:R-:W-:-:S13]  /*0140*/  ISETP.NE.AND P0, PT, R3, RZ, PT ;  /* 0x000000ff0300720c */ /* 0x001fda0003f05270 */
[----:B------:R-:W-:Y:S05]  /*0150*/  @P0 BRA `(.L_x_2) ;  /* 0x0000000000600947 */ /* 0x000fea0003800000 */
[----:B------:R-:W0:Y:S01]  /*0160*/  S2UR UR8, SR_CgaCtaId ;  /* 0x00000000000879c3 */ /* 0x000e220000008800 */
[----:B------:R-:W-:Y:S01]  /*0170*/  UMOV UR4, 0x400 ;  /* 0x0000040000047882 */ /* 0x000fe20000000000 */
[----:B------:R-:W-:Y:S01]  /*0180*/  UMOV UR5, 0x1 ;  /* 0x0000000100057882 */ /* 0x000fe20000000000 */
[----:B------:R-:W-:Y:S01]  /*0190*/  UMOV UR6, 0x4 ;  /* 0x0000000400067882 */ /* 0x000fe20000000000 */
[----:B------:R-:W-:Y:S01]  /*01a0*/  ELECT P0, URZ, PT ;  /* 0x00000000003f782f */ /* 0x000fe20003800000 */
[----:B------:R-:W-:-:S04]  /*01b0*/  UIADD3 UR6, -UR6, 0x100000, URZ ;  /* 0x0010000006067890 */ /* 0x000fc8000fffe13f */
[----:B------:R-:W-:Y:S02]  /*01c0*/  USHF.L.U32 UR7, UR6, 0xb, URZ ;  /* 0x0000000b06077899 */ /* 0x000fe4000800063f */
[----:B------:R-:W-:Y:S02]  /*01d0*/  USHF.L.U32 UR6, UR6, 0x1, URZ ;  /* 0x0000000106067899 */ /* 0x000fe4000800063f */
[----:B0-----:R-:W-:Y:S02]  /*01e0*/  ULEA UR8, UR8, UR4, 0x18 ;  /* 0x0000000408087291 */ /* 0x001fe4000f8ec03f */
[----:B------:R-:W-:-:S04]  /*01f0*/  UIADD3 UR4, -UR5, 0x100000, URZ ;  /* 0x0010000005047890 */ /* 0x000fc8000fffe13f */
[----:B------:R-:W-:Y:S02]  /*0200*/  USHF.L.U32 UR5, UR4, 0xb, URZ ;  /* 0x0000000b04057899 */ /* 0x000fe4000800063f */
[----:B------:R-:W-:Y:S01]  /*0210*/  USHF.L.U32 UR4, UR4, 0x1, URZ ;  /* 0x0000000104047899 */ /* 0x000fe2000800063f */
[----:B------:R-:W0:Y:S11]  /*0220*/  FENCE.VIEW.ASYNC.S ;  /* 0x00000000000073c6 */ /* 0x000e360000000000 */
[----:B0-----:R0:W1:Y:S01]  /*0230*/  SYNCS.EXCH.64 URZ, [UR8], UR4 ;  /* 0x00000004083f75b2 */ /* 0x0010620008000100 */
[----:B------:R0:W2:Y:S01]  /*0240*/  SYNCS.EXCH.64 URZ, [UR8+0x28], UR6 ;  /* 0x00002806083f75b2 */ /* 0x0000a20008000100 */
[----:B------:R0:W3:Y:S01]  /*0250*/  SYNCS.EXCH.64 URZ, [UR8+0x8], UR4 ;  /* 0x00000804083f75b2 */ /* 0x0000e20008000100 */
[----:B------:R0:W4:Y:S01]  /*0260*/  SYNCS.EXCH.64 URZ, [UR8+0x30], UR6 ;  /* 0x00003006083f75b2 */ /* 0x0001220008000100 */
[----:B------:R0:W0:Y:S01]  /*0270*/  SYNCS.EXCH.64 URZ, [UR8+0x10], UR4 ;  /* 0x00001004083f75b2 */ /* 0x0000220008000100 */
[----:B------:R0:W0:Y:S01]  /*0280*/  SYNCS.EXCH.64 URZ, [UR8+0x38], UR6 ;  /* 0x00003806083f75b2 */ /* 0x0000220008000100 */
[----:B------:R0:W0:Y:S01]  /*0290*/  SYNCS.EXCH.64 URZ, [UR8+0x18], UR4 ;  /* 0x00001804083f75b2 */ /* 0x0000220008000100 */
[----:B------:R0:W0:Y:S01]  /*02a0*/  SYNCS.EXCH.64 URZ, [UR8+0x40], UR6 ;  /* 0x00004006083f75b2 */ /* 0x0000220008000100 */
[----:B------:R0:W0:Y:S01]  /*02b0*/  SYNCS.EXCH.64 URZ, [UR8+0x20], UR4 ;  /* 0x00002004083f75b2 */ /* 0x0000220008000100 */
[----:B------:R0:W0:Y:S01]  /*02c0*/  SYNCS.EXCH.64 URZ, [UR8+0x48], UR6 ;  /* 0x00004806083f75b2 */ /* 0x0000220008000100 */
[----:B------:R-:W-:Y:S01]  /*02d0*/  NOP ;  /* 0x0000000000007918 */ /* 0x000fe20000000000 */
.L_x_2:
[----:B------:R-:W-:Y:S01]  /*02e0*/  SHF.R.S32.HI R7, RZ, 0x1f, R18 ;  /* 0x0000001fff077819 */ /* 0x000fe20000011412 */
[----:B------:R-:W5:Y:S01]  /*02f0*/  SHFL.IDX PT, R0, R0, RZ, 0x1f ;  /* 0x00001fff00007589 */ /* 0x000f6200000e0000 */
[----:B0-----:R-:W0:Y:S01]  /*0300*/  S2UR UR8, SR_CTAID.X ;  /* 0x00000000000879c3 */ /* 0x001e220000002500 */
[----:B------:R-:W-:Y:S02]  /*0310*/  ELECT P0, URZ, PT ;  /* 0x00000000003f782f */ /* 0x000fe40003800000 */
[----:B------:R-:W-:Y:S01]  /*0320*/  LEA.HI R7, R7, R18, RZ, 0x7 ;  /* 0x0000001207077211 */ /* 0x000fe200078f38ff */
[----:B------:R-:W1:Y:S01]  /*0330*/  S2R R4, SR_CTAID.Y ;  /* 0x0000000000047919 */ /* 0x000e620000002600 */
[----:B------:R-:W-:Y:S01]  /*0340*/  SHF.R.S32.HI R8, RZ, 0x1f, R3 ;  /* 0x0000001fff087819 */ /* 0x000fe20000011403 */
[----:B------:R-:W-:Y:S01]  /*0350*/  ULDC UR4, c[0x0][0x150] ;  /* 0x0000540000047ab9 */ /* 0x000fe20000000800 */
[----:B------:R-:W-:Y:S01]  /*0360*/  LOP3.LUT R7, R7, 0xffffff80, RZ, 0xc0, !PT ;  /* 0xffffff8007077812 */ /* 0x000fe200078ec0ff */
[----:B------:R-:W-:Y:S01]  /*0370*/  NOP ;  /* 0x0000000000007918 */ /* 0x000fe20000000000 */
[----:B------:R-:W-:Y:S01]  /*0380*/  LEA.HI R8, R8, R3, RZ, 0x2 ;  /* 0x0000000308087211 */ /* 0x000fe200078f10ff */
[----:B------:R-:W2:Y:S01]  /*0390*/  LDC R10, c[0x0][0x144] ;  /* 0x00005100ff0a7b82 */ /* 0x000ea20000000800 */
[----:B------:R-:W-:Y:S01]  /*03a0*/  NOP ;  /* 0x0000000000007918 */ /* 0x000fe20000000000 */
[----:B------:R-:W-:Y:S01]  /*03b0*/  IMAD.IADD R6, R18, 0x1, -R7 ;  /* 0x0000000112067824 */ /* 0x000fe200078e0a07 */
[----:B------:R-:W-:Y:S01]  /*03c0*/  LOP3.LUT R8, R8, 0x3ffffffc, RZ, 0xc0, !PT ;  /* 0x3ffffffc08087812 */ /* 0x000fe200078ec0ff */
[----:B------:R-:W-:Y:S01]  /*03d0*/  IMAD.MOV.U32 R22, RZ, RZ, 0x1 ;  /* 0x00000001ff167424 */ /* 0x000fe200078e00ff */
[----:B------:R-:W-:-:S02]  /*03e0*/  ISETP.NE.AND P3, PT, R5, RZ, PT ;  /* 0x000000ff0500720c */ /* 0x000fc40003f65270 */
[----:B------:R-:W-:Y:S01]  /*03f0*/  SHF.R.S32.HI R7, RZ, 0x1f, R6 ;  /* 0x0000001fff077819 */ /* 0x000fe20000011406 */
[----:B------:R-:W-:Y:S01]  /*0400*/  IMAD.IADD R8, R3, 0x1, -R8 ;  /* 0x0000000103087824 */ /* 0x000fe200078e0a08 */
[----:B------:R-:W3:Y:S02]  /*0410*/  LDC R13, c[0x0][0x140] ;  /* 0x00005000ff0d7b82 */ /* 0x000ee40000000800 */
[----:B------:R-:W-:Y:S02]  /*0420*/  LEA.HI R7, R7, R6, RZ, 0x3 ;  /* 0x0000000607077211 */ /* 0x000fe400078f18ff */
[----:B-----5:R-:W-:Y:S02]  /*0430*/  ISETP.NE.OR P0, PT, R0, RZ, !P0 ;  /* 0x000000ff0000720c */ /* 0x020fe40004705670 */
[--C-:B------:R-:W-:Y:S02]  /*0440*/  SHF.R.S32.HI R0, RZ, 0x3, R7.reuse ;  /* 0x00000003ff007819 */ /* 0x100fe40000011407 */
[----:B------:R-:W-:-:S02]  /*0450*/  SHF.R.S32.HI R7, RZ, 0x1f, R7 ;  /* 0x0000001fff077819 */ /* 0x000fc40000011407 */
[----:B0-----:R-:W-:Y:S02]  /*0460*/  I2FP.F32.U32 R9, UR8 ;  /* 0x0000000800097c45 */ /* 0x001fe40008201000 */
[----:B------:R-:W-:-:S03]  /*0470*/  LEA.HI R7, R7, R0, RZ, 0x2 ;  /* 0x0000000007077211 */ /* 0x000fc600078f10ff */
[----:B------:R-:W-:Y:S01]  /*0480*/  FMUL R9, R9, UR4 ;  /* 0x0000000409097c20 */ /* 0x000fe20008400000 */
[----:B------:R-:W-:Y:S01]  /*0490*/  LOP3.LUT R7, R7, 0xfffffffc, RZ, 0xc0, !PT ;  /* 0xfffffffc07077812 */ /* 0x000fe200078ec0ff */
[----:B------:R-:W-:Y:S01]  /*04a0*/  VOTEU.ALL UP0, P0 ;  /* 0x00000000003f7886 */ /* 0x000fe20000000000 */
[----:B-1----:R-:W-:Y:S01]  /*04b0*/  I2FP.F32.U32 R3, R4 ;  /* 0x0000000400037245 */ /* 0x002fe20000201000 */
[----:B------:R-:W-:Y:S01]  /*04c0*/  ULDC UR4, c[0x0][0x154] ;  /* 0x0000550000047ab9 */ /* 0x000fe20000000800 */
[----:B------:R-:W-:Y:S01]  /*04d0*/  VOTEU.ALL UP1, P0 ;  /* 0x00000000003f7886 */ /* 0x000fe20000020000 */
[----:B------:R-:W0:Y:S01]  /*04e0*/  F2I.U32.TRUNC.NTZ R9, R9 ;  /* 0x0000000900097305 */ /* 0x000e22000020f000 */
[----:B------:R-:W-:Y:S01]  /*04f0*/  IMAD.IADD R7, R0, 0x1, -R7 ;  /* 0x0000000100077824 */ /* 0x000fe200078e0a07 */
[----:B------:R-:W1:Y:S01]  /*0500*/  @!UP0 S2UR UR7, SR_CgaCtaId ;  /* 0x00000000000789c3 */ /* 0x000e620000008800 */
[----:B------:R-:W-:Y:S01]  /*0510*/  FMUL R12, R3, UR4 ;  /* 0x00000004030c7c20 */ /* 0x000fe20008400000 */
[----:B------:R-:W-:Y:S01]  /*0520*/  UMOV UR4, 0x20 ;  /* 0x0000002000047882 */ /* 0x000fe20000000000 */
[----:B------:R-:W-:Y:S01]  /*0530*/  IMAD R8, R8, 0x4, R7 ;  /* 0x0000000408087824 */ /* 0x000fe200078e0207 */
[----:B------:R-:W-:Y:S01]  /*0540*/  @!UP0 UMOV UR6, 0x400 ;  /* 0x0000040000068882 */ /* 0x000fe20000000000 */
[----:B------:R-:W-:-:S04]  /*0550*/  @!UP0 UIADD3 UR4, -UR4, 0x100000, URZ ;  /* 0x0010000004048890 */ /* 0x000fc8000fffe13f */
[----:B------:R-:W-:Y:S02]  /*0560*/  @!UP0 USHF.L.U32 UR5, UR4, 0xb, URZ ;  /* 0x0000000b04058899 */ /* 0x000fe4000800063f */
[----:B------:R-:W-:Y:S01]  /*0570*/  @!UP0 USHF.L.U32 UR4, UR4, 0x1, URZ ;  /* 0x0000000104048899 */ /* 0x000fe2000800063f */
[----:B---3--:R-:W-:Y:S01]  /*0580*/  ISETP.EQ.U32.AND P2, PT, R13, 0x1, PT ;  /* 0x000000010d00780c */ /* 0x008fe20003f42070 */
[----:B------:R-:W3:Y:S01]  /*0590*/  F2I.U32.TRUNC.NTZ R12, R12 ;  /* 0x0000000c000c7305 */ /* 0x000ee2000020f000 */
[----:B------:R-:W-:Y:S01]  /*05a0*/  LEA.HI R0, R8, R8, RZ, 0x1 ;  /* 0x0000000808007211 */ /* 0x000fe200078f08ff */
[----:B------:R-:W5:Y:S03]  /*05b0*/  LDC R7, c[0x0][0x148] ;  /* 0x00005200ff077b82 */ /* 0x000f660000000800 */
[----:B------:R-:W-:Y:S01]  /*05c0*/  LOP3.LUT R11, R0, 0xfffffffe, RZ, 0xc0, !PT ;  /* 0xfffffffe000b7812 */ /* 0x000fe200078ec0ff */
[----:B0-----:R-:W-:Y:S01]  /*05d0*/  IMAD.MOV R15, RZ, RZ, -R9 ;  /* 0x000000ffff0f7224 */ /* 0x001fe200078e0a09 */
[----:B------:R-:W-:-:S03]  /*05e0*/  SHF.R.S32.HI R9, RZ, 0x1f, R2 ;  /* 0x0000001fff097819 */ /* 0x000fc60000011402 */
[----:B--2---:R-:W-:Y:S01]  /*05f0*/  IMAD R3, R10, R15, UR8 ;  /* 0x000000080a037e24 */ /* 0x004fe2000f8e020f */
[----:B------:R-:W-:Y:S01]  /*0600*/  LEA.HI R9, R9, R2, RZ, 0x2 ;  /* 0x0000000209097211 */ /* 0x000fe200078f10ff */
[C---:B------:R-:W-:Y:S02]  /*0610*/  IMAD.IADD R0, R8.reuse, 0x1, -R11 ;  /* 0x0000000108007824 */ /* 0x040fe400078e0a0b */
[----:B------:R-:W-:Y:S01]  /*0620*/  IMAD.SHL.U32 R11, R8, 0x4, RZ ;  /* 0x00000004080b7824 */ /* 0x000fe200078e00ff */
[----:B------:R-:W-:Y:S01]  /*0630*/  LOP3.LUT R9, R9, 0xfffffffc, RZ, 0xc0, !PT ;  /* 0xfffffffc09097812 */ /* 0x000fe200078ec0ff */
[----:B---3--:R-:W-:Y:S01]  /*0640*/  IMAD.MOV R24, RZ, RZ, -R12 ;  /* 0x000000ffff187224 */ /* 0x008fe200078e0a0c */
[----:B------:R-:W-:Y:S01]  /*0650*/  ISETP.NE.AND P4, PT, R0, R3, PT ;  /* 0x000000030000720c */ /* 0x000fe20003f85270 */
[----:B-1----:R-:W-:Y:S01]  /*0660*/  @!UP0 ULEA UR6, UR7, UR6, 0x18 ;  /* 0x0000000607068291 */ /* 0x002fe2000f8ec03f */
[----:B------:R-:W-:Y:S01]  /*0670*/  LOP3.LUT R152, R8, 0xc, R11, 0x78, !PT ;  /* 0x0000000c08987812 */ /* 0x000fe200078e780b */
[----:B------:R-:W-:Y:S01]  /*0680*/  IMAD.IADD R0, R2, 0x1, -R9 ;  /* 0x0000000102007824 */ /* 0x000fe200078e0a09 */
[----:B------:R-:W-:Y:S01]  /*0690*/  VOTEU.ALL UP0, P0 ;  /* 0x00000000003f7886 */ /* 0x000fe20000000000 */
[----:B------:R-:W-:Y:S01]  /*06a0*/  LOP3.LUT P0, RZ, R6, 0x7, RZ, 0xc0, !PT ;  /* 0x0000000706ff7812 */ /* 0x000fe2000780c0ff */
[----:B------:R-:W-:-:S02]  /*06b0*/  VIADD R6, R5, 0xffffffff ;  /* 0xffffffff05067836 */ /* 0x000fc40000000000 */
[----:B------:R-:W-:Y:S01]  /*06c0*/  ISETP.NE.AND P1, PT, R0, 0x3, PT ;  /* 0x000000030000780c */ /* 0x000fe20003f25270 */
[----:B-----5:R-:W-:Y:S01]  /*06d0*/  IMAD R9, R7, R24, R4 ;  /* 0x0000001807097224 */ /* 0x020fe200078e0204 */
[----:B------:R-:W-:Y:S02]  /*06e0*/  ISETP.LT.U32.AND P0, PT, R152, 0x2, !P0 ;  /* 0x000000029800780c */ /* 0x000fe40004701070 */
[----:B------:R-:W-:Y:S01]  /*06f0*/  ISETP.EQ.OR P1, PT, R0, RZ, !P1 ;  /* 0x000000ff0000720c */ /* 0x000fe20004f22670 */
[----:B------:R-:W0:Y:S02]  /*0700*/  FENCE.VIEW.ASYNC.S ;  /* 0x00000000000073c6 */ /* 0x000e240000000000 */
[----:B0-----:R0:W1:Y:S01]  /*0710*/  @!UP0 SYNCS.EXCH.64 URZ, [UR6+0x60], UR4 ;  /* 0x00006004063f85b2 */ /* 0x0010620008000100 */
[----:B------:R-:W-:Y:S02]  /*0720*/  @P4 LEA.HI R2, R152, R152, RZ, 0x1 ;  /* 0x0000009898024211 */ /* 0x000fe400078f08ff */
[----:B------:R-:W-:-:S02]  /*0730*/  ISETP.EQ.AND P1, PT, R5, RZ, P1 ;  /* 0x000000ff0500720c */ /* 0x000fc40000f22270 */
[----:B------:R-:W-:Y:S02]  /*0740*/  @P4 SHF.R.S32.HI R2, RZ, 0x1, R2 ;  /* 0x00000001ff024819 */ /* 0x000fe40000011402 */
[----:B------:R-:W-:Y:S02]  /*0750*/  ISETP.GE.U32.AND P6, PT, R6, 0x2, PT ;  /* 0x000000020600780c */ /* 0x000fe40003fc6070 */
[----:B------:R-:W-:Y:S02]  /*0760*/  @P4 ISETP.NE.AND P5, PT, R2, R9, PT ;  /* 0x000000090200420c */ /* 0x000fe40003fa5270 */
[----:B------:R-:W-:Y:S02]  /*0770*/  SEL R9, RZ, 0x1, !P0 ;  /* 0x00000001ff097807 */ /* 0x000fe40004000000 */
[----:B------:R-:W-:Y:S02]  /*0780*/  @P4 SEL R22, RZ, 0x1, P5 ;  /* 0x00000001ff164807 */ /* 0x000fe40002800000 */
[----:B------:R-:W-:Y:S01]  /*0790*/  SEL R19, RZ, 0x1, !P1 ;  /* 0x00000001ff137807 */ /* 0x000fe20004800000 */
[----:B------:R0:W2:Y:S01]  /*07a0*/  @!UP1 SYNCS.EXCH.64 URZ, [UR6+0x68], UR4 ;  /* 0x00006804063f95b2 */ /* 0x0000a20008000100 */
[----:B------:R-:W-:Y:S01]  /*07b0*/  LOP3.LUT R22, R22, R9, RZ, 0xc0, !PT ;  /* 0x0000000916167212 */ /* 0x000fe200078ec0ff */
[----:B------:R-:W-:Y:S01]  /*07c0*/  NOP ;  /* 0x0000000000007918 */ /* 0x000fe20000000000 */
[----:B------:R-:W-:Y:S01]  /*07d0*/  SEL R19, R19, 0x2, P6 ;  /* 0x0000000213137807 */ /* 0x000fe20003000000 */
[----:B------:R-:W-:Y:S06]  /*07e0*/  @!P2 BRA `(.L_x_3) ;  /* 0x000000000008a947 */ /* 0x000fec0003800000 */
[----:B-12-4-:R-:W-:Y:S01]  /*07f0*/  UCGABAR_ARV ;  /* 0x00000000000079c7 */ /* 0x016fe20008000000 */
[----:B------:R-:W-:Y:S05]  /*0800*/  BRA `(.L_x_4) ;  /* 0x0000000000047947 */ /* 0x000fea0003800000 */
.L_x_3:
[----:B-12-4-:R-:W-:Y:S01]  /*0810*/  NOP ;  /* 0x0000000000007918 */ /* 0x016fe20000000000 */
.L_x_4:
[----:B------:R-:W1:Y:S01]  /*0820*/  LDC R2, c[0x0][0x65c] ;  /* 0x00019700ff027b82 */ /* 0x000e620000000800 */
[----:B------:R-:W-:Y:S02]  /*0830*/  IMAD.U32 R8, RZ, RZ, UR8 ;  /* 0x00000008ff087e24 */ /* 0x000fe4000f8e00ff */
[----:B------:R-:W-:Y:S01]  /*0840*/  IMAD.MOV.U32 R9, RZ, RZ, RZ ;  /* 0x000000ffff097224 */ /* 0x000fe200078e00ff */
[----:B-1----:R-:W-:-:S04]  /*0850*/  ISETP.NE.AND P1, PT, R2, 0x1, PT ;  /* 0x000000010200780c */ /* 0x002fc80003f25270 */
[----:B------:R-:W-:-:S09]  /*0860*/  P2R R5, PR, RZ, 0x2 ;  /* 0x00000002ff057803 */ /* 0x000fd20000000000 */
[----:B------:R-:W1:Y:S01]  /*0870*/  @P1 LDC R17, c[0x0][0x10] ;  /* 0x00000400ff111b82 */ /* 0x000e620000000800 */
[----:B------:R-:W-:Y:S02]  /*0880*/  @P1 IMAD.MOV.U32 R5, RZ, RZ, RZ ;  /* 0x000000ffff051224 */ /* 0x000fe400078e00ff */
[----:B------:R-:W-:-:S05]  /*0890*/  @P1 IMAD.MOV.U32 R13, RZ, RZ, RZ ;  /* 0x000000ffff0d1224 */ /* 0x000fca00078e00ff */
[----:B------:R-:W2:Y:S01]  /*08a0*/  @!P1 LDC R11, c[0x0][0xc] ;  /* 0x00000300ff0b9b82 */ /* 0x000ea20000000800 */
[----:B-1----:R-:W-:-:S04]  /*08b0*/  @P1 IMAD.WIDE.U32 R16, R17, UR8, R4 ;  /* 0x0000000811101c25 */ /* 0x002fc8000f8e0004 */
[----:B------:R-:W-:Y:S02]  /*08c0*/  @P1 IMAD.IADD R17, R17, 0x1, R13 ;  /* 0x0000000111111824 */ /* 0x000fe400078e020d */
[----:B--2---:R-:W-:-:S04]  /*08d0*/  @!P1 IMAD.WIDE.U32 R8, R4, R11, R8 ;  /* 0x0000000b04089225 */ /* 0x004fc800078e0008 */
[----:B------:R-:W-:Y:S02]  /*08e0*/  @!P1 IMAD.MOV.U32 R16, RZ, RZ, R8 ;  /* 0x000000ffff109224 */ /* 0x000fe400078e0008 */
[----:B------:R-:W-:Y:S01]  /*08f0*/  @!P1 IMAD.MOV.U32 R17, RZ, RZ, R9 ;  /* 0x000000ffff119224 */ /* 0x000fe200078e0009 */
[----:B------:R-:W-:Y:S06]  /*0900*/  @!P2 BRA `(.L_x_5) ;  /* 0x00000000000ca947 */ /* 0x000fec0003800000 */
[----:B------:R-:W-:Y:S01]  /*0910*/  UCGABAR_WAIT ;  /* 0x0000000000007dc7 */ /* 0x000fe20008000000 */
[----:B------:R-:W-:Y:S01]  /*0920*/  CCTL.IVALL ;  /* 0x00000000ff00798f */ /* 0x000fe20002000000 */
[----:B------:R-:W-:Y:S05]  /*0930*/  BRA `(.L_x_6) ;  /* 0x0000000000047947 */ /* 0x000fea0003800000 */
.L_x_5:
[----:B------:R-:W-:Y:S06]  /*0940*/  BAR.SYNC.DEFER_BLOCKING 0x0 ;  /* 0x0000000000007b1d */ /* 0x000fec0000010000 */
.L_x_6:
[----:B------:R-:W-:Y:S05]  /*0950*/  @!P3 BRA `(.L_x_7) ;  /* 0x000000980070b947 */ /* 0x000fea0003800000 */
[----:B------:R-:W-:-:S13]  /*0960*/  ISETP.GT.U32.AND P0, PT, R6, 0x1, PT ;  /* 0x000000010600780c */ /* 0x000fda0003f04070 */
[----:B0-----:R-:W-:Y:S05]  /*0970*/  @P0 EXIT ;  /* 0x000000000000094d */ /* 0x001fea0003800000 */
[----:B------:R-:W-:Y:S01]  /*0980*/  ULDC.64 UR4, c[0x0][0x650] ;  /* 0x0001940000047ab9 */ /* 0x000fe20000000a00 */
[----:B------:R-:W-:Y:S01]  /*0990*/  PRMT R0, RZ, 0x7610, R0 ;  /* 0x00007610ff007816 */ /* 0x000fe20000000000 */
[----:B------:R-:W-:Y:S01]  /*09a0*/  IMAD.MOV.U32 R154, RZ, RZ, -0x1 ;  /* 0xffffffffff9a7424 */ /* 0x000fe200078e00ff */
[----:B------:R-:W-:Y:S01]  /*09b0*/  ISETP.GE.U32.AND P0, PT, R16, UR4, PT ;  /* 0x0000000410007c0c */ /* 0x000fe2000bf06070 */
[----:B------:R-:W-:Y:S02]  /*09c0*/  IMAD.MOV.U32 R153, RZ, RZ, -0x1 ;  /* 0xffffffffff997424 */ /* 0x000fe400078e00ff */
[----:B------:R-:W-:Y:S01]  /*09d0*/  IMAD.MOV.U32 R23, RZ, RZ, -0x1 ;  /* 0xffffffffff177424 */ /* 0x000fe200078e00ff */
[----:B------:R-:W-:-:S13]  /*09e0*/  ISETP.GE.U32.AND.EX P0, PT, R17, UR5, PT, P0 ;  /* 0x0000000511007c0c */ /* 0x000fda000bf06100 */
[----:B------:R-:W-:Y:S05]  /*09f0*/  @P0 BRA `(.L_x_8) ;  /* 0x00000004002c0947 */ /* 0x000fea0003800000 */
[----:B------:R-:W0:Y:S01]  /*0a00*/  LDC.64 R20, c[0x0][0x628] ;  /* 0x00018a00ff147b82 */ /* 0x000e220000000a00 */
[----:B------:R-:W-:Y:S02]  /*0a10*/  IMAD.MOV.U32 R8, RZ, RZ, R16 ;  /* 0x000000ffff087224 */ /* 0x000fe400078e0010 */
[----:B------:R-:W-:-:S05]  /*0a20*/  IMAD.MOV.U32 R9, RZ, RZ, R17 ;  /* 0x000000ffff097224 */ /* 0x000fca00078e0011 */
[----:B------:R-:W1:Y:S08]  /*0a30*/  LDC R0, c[0x0][0x630] ;  /* 0x00018c00ff007b82 */ /* 0x000e700000000800 */
[----:B------:R-:W2:Y:S01]  /*0a40*/  LDC.64 R26, c[0x0][0x620] ;  /* 0x00018800ff1a7b82 */ /* 0x000ea20000000a00 */
[----:B0-----:R-:W-:-:S04]  /*0a50*/  ISETP.NE.U32.AND P0, PT, R20, RZ, PT ;  /* 0x000000ff1400720c */ /* 0x001fc80003f05070 */
[----:B------:R-:W-:-:S13]  /*0a60*/  ISETP.NE.AND.EX P0, PT, R21, RZ, PT, P0 ;  /* 0x000000ff1500720c */ /* 0x000fda0003f05300 */
[----:B-12---:R-:W-:Y:S05]  /*0a70*/  @!P0 BRA `(.L_x_9) ;  /* 0x0000000000288947 */ /* 0x006fea0003800000 */
[----:B------:R-:W0:Y:S02]  /*0a80*/  LDC R13, c[0x0][0x634] ;  /* 0x00018d00ff0d7b82 */ /* 0x000e240000000800 */
[----:B0-----:R-:W-:-:S05]  /*0a90*/  IADD3 R13, P0, R16, R13, RZ ;  /* 0x0000000d100d7210 */ /* 0x001fca0007f1e0ff */
[----:B------:R-:W-:-:S04]  /*0aa0*/  IMAD.X R15, RZ, RZ, R17, P0 ;  /* 0x000000ffff0f7224 */ /* 0x000fc800000e0611 */
[----:B------:R-:W-:-:S04]  /*0ab0*/  IMAD.WIDE.U32 R8, R15, R20, RZ ;  /* 0x000000140f087225 */ /* 0x000fc800078e00ff */
[----:B------:R-:W-:-:S04]  /*0ac0*/  IMAD.WIDE.U32 R10, P0, R13, R21, R8 ;  /* 0x000000150d0a7225 */ /* 0x000fc80007800008 */
[----:B------:R-:W-:-:S04]  /*0ad0*/  IMAD.WIDE.U32 R8, R13, R20, RZ ;  /* 0x000000140d087225 */ /* 0x000fc800078e00ff */
[----:B------:R-:W-:Y:S01]  /*0ae0*/  IMAD.X R13, RZ, RZ, RZ, P0 ;  /* 0x000000ffff0d7224 */ /* 0x000fe200000e06ff */
[----:B------:R-:W-:Y:S01]  /*0af0*/  IADD3 RZ, P0, R9, R10, RZ ;  /* 0x0000000a09ff7210 */ /* 0x000fe20007f1e0ff */
[----:B------:R-:W-:-:S04]  /*0b00*/  IMAD.MOV.U32 R12, RZ, RZ, R11 ;  /* 0x000000ffff0c7224 */ /* 0x000fc800078e000b */
[----:B------:R-:W-:-:S08]  /*0b10*/  IMAD.WIDE.U32.X R8, R15, R21, R12, P0 ;  /* 0x000000150f087225 */ /* 0x000fd000000e040c */
.L_x_9:
[----:B------:R-:W0:Y:S01]  /*0b20*/  LDC.64 R20, c[0x0][0x640] ;  /* 0x00019000ff147b82 */ /* 0x000e220000000a00 */
[--C-:B------:R-:W-:Y:S01]  /*0b30*/  SHF.R.U64 R28, R8, R0, R9.reuse ;  /* 0x00000000081c7219 */ /* 0x100fe20000001209 */
[----:B------:R-:W-:Y:S01]  /*0b40*/  IMAD R30, R7, R24, R4 ;  /* 0x00000018071e7224 */ /* 0x000fe200078e0204 */
[----:B------:R-:W-:Y:S01]  /*0b50*/  SHF.R.U32.HI R0, RZ, R0, R9 ;  /* 0x00000000ff007219 */ /* 0x000fe20000011609 */
[----:B------:R-:W-:Y:S01]  /*0b60*/  IMAD.MOV.U32 R23, RZ, RZ, 0x1 ;  /* 0x00000001ff177424 */ /* 0x000fe200078e00ff */
[----:B------:R-:W-:-:S03]  /*0b70*/  IADD3 R5, P0, RZ, -R28, RZ ;  /* 0x8000001cff057210 */ /* 0x000fc60007f1e0ff */
[----:B------:R-:W1:Y:S02]  /*0b80*/  LDC R6, c[0x0][0x618] ;  /* 0x00018600ff067b82 */ /* 0x000e640000000800 */
[----:B------:R-:W-:-:S04]  /*0b90*/  IMAD.X R9, RZ, RZ, ~R0, P0 ;  /* 0x000000ffff097224 */ /* 0x000fc800000e0e00 */
[-C--:B------:R-:W-:Y:S02]  /*0ba0*/  IMAD R0, R9, R26.reuse, RZ ;  /* 0x0000001a09007224 */ /* 0x080fe400078e02ff */
[----:B------:R-:W2:Y:S01]  /*0bb0*/  LDC R11, c[0x0][0x608] ;  /* 0x00018200ff0b7b82 */ /* 0x000ea20000000800 */
[----:B------:R-:W-:-:S04]  /*0bc0*/  IMAD.WIDE.U32 R8, R5, R26, R16 ;  /* 0x0000001a05087225 */ /* 0x000fc800078e0010 */
[----:B------:R-:W-:-:S03]  /*0bd0*/  IMAD R5, R5, R27, R0 ;  /* 0x0000001b05057224 */ /* 0x000fc600078e0200 */
[----:B------:R-:W3:Y:S01]  /*0be0*/  LDC R12, c[0x0][0x658] ;  /* 0x00019600ff0c7b82 */ /* 0x000ee20000000800 */
[----:B0-----:R-:W-:Y:S01]  /*0bf0*/  ISETP.NE.U32.AND P0, PT, R20, RZ, PT ;  /* 0x000000ff1400720c */ /* 0x001fe20003f05070 */
[----:B------:R-:W-:Y:S02]  /*0c00*/  IMAD.IADD R5, R9, 0x1, R5 ;  /* 0x0000000109057824 */ /* 0x000fe400078e0205 */
[----:B------:R-:W-:Y:S01]  /*0c10*/  IMAD.MOV.U32 R9, RZ, RZ, -0x1 ;  /* 0xffffffffff097424 */ /* 0x000fe200078e00ff */
[----:B------:R-:W-:-:S03]  /*0c20*/  ISETP.NE.AND.EX P0, PT, R21, RZ, PT, P0 ;  /* 0x000000ff1500720c */ /* 0x000fc60003f05300 */
[----:B------:R-:W0:Y:S01]  /*0c30*/  LDC R15, c[0x0][0x600] ;  /* 0x00018000ff0f7b82 */ /* 0x000e220000000800 */
[-CC-:B-1----:R-:W-:Y:S02]  /*0c40*/  SHF.R.U64 R13, R8, R6.reuse, R5.reuse ;  /* 0x00000006080d7219 */ /* 0x182fe40000001205 */
[----:B------:R-:W-:-:S05]  /*0c50*/  SHF.R.U32.HI R0, RZ, R6, R5 ;  /* 0x00000006ff007219 */ /* 0x000fca0000011605 */
[----:B------:R-:W1:Y:S01]  /*0c60*/  LDC R14, c[0x0][0x648] ;  /* 0x00019200ff0e7b82 */ /* 0x000e620000000800 */
[-CC-:B--2---:R-:W-:Y:S02]  /*0c70*/  SHF.R.U64 R27, R13, R11.reuse, R0.reuse ;  /* 0x0000000b0d1b7219 */ /* 0x184fe40000001200 */
[----:B------:R-:W-:-:S05]  /*0c80*/  SHF.R.U32.HI R5, RZ, R11, R0 ;  /* 0x0000000bff057219 */ /* 0x000fca0000011600 */
[----:B------:R-:W2:Y:S01]  /*0c90*/  LDC R26, c[0x0][0x638] ;  /* 0x00018e00ff1a7b82 */ /* 0x000ea20000000800 */
[-CC-:B---3--:R-:W-:Y:S02]  /*0ca0*/  SHF.R.U64 R24, R27, R12.reuse, R5.reuse ;  /* 0x0000000c1b187219 */ /* 0x188fe40000001205 */
[-C--:B------:R-:W-:Y:S02]  /*0cb0*/  SHF.L.U32 R0, R9, R12.reuse, RZ ;  /* 0x0000000c09007219 */ /* 0x080fe400000006ff */
[----:B------:R-:W-:Y:S01]  /*0cc0*/  SHF.R.U32.HI R5, RZ, R12, R5 ;  /* 0x0000000cff057219 */ /* 0x000fe20000011605 */
[----:B------:R-:W-:Y:S01]  /*0cd0*/  IMAD.MOV.U32 R4, RZ, RZ, R24 ;  /* 0x000000ffff047224 */ /* 0x000fe200078e0018 */
[----:B------:R-:W-:Y:S01]  /*0ce0*/  LOP3.LUT R10, RZ, R0, RZ, 0x33, !PT ;  /* 0x00000000ff0a7212 */ /* 0x000fe200078e33ff */
[----:B------:R-:W3:Y:S01]  /*0cf0*/  LDC R25, c[0x0][0x610] ;  /* 0x00018400ff197b82 */ /* 0x000ee20000000800 */
[----:B------:R-:W-:Y:S05]  /*0d00*/  @!P0 BRA `(.L_x_10) ;  /* 0x0000000000288947 */ /* 0x000fea0003800000 */
[----:B------:R-:W4:Y:S02]  /*0d10*/  LDC R9, c[0x0][0x64c] ;  /* 0x00019300ff097b82 */ /* 0x000f240000000800 */
[----:B----4-:R-:W-:-:S05]  /*0d20*/  IADD3 R9, P0, R24, R9, RZ ;  /* 0x0000000918097210 */ /* 0x010fca0007f1e0ff */
        /* <DEDUP_REMOVED lines=8> */
.L_x_10:
[----:B-1----:R-:W-:Y:S01]  /*0db0*/  SHF.R.U64 R4, R4, R14, R5 ;  /* 0x0000000e04047219 */ /* 0x002fe20000001205 */
[----:B0-----:R-:W-:Y:S01]  /*0dc0*/  VIADD R6, R15, 0xffffffff ;  /* 0xffffffff0f067836 */ /* 0x001fe20000000000 */
[----:B------:R-:W-:Y:S01]  /*0dd0*/  SHF.L.U32 R0, R23, R12, RZ ;  /* 0x0000000c17007219 */ /* 0x000fe200000006ff */
[----:B------:R-:W-:Y:S01]  /*0de0*/  IMAD.MOV.U32 R23, RZ, RZ, R28 ;  /* 0x000000ffff177224 */ /* 0x000fe200078e001c */
[----:B------:R-:W-:Y:S01]  /*0df0*/  LOP3.LUT R5, R27, R10, RZ, 0xc0, !PT ;  /* 0x0000000a1b057212 */ /* 0x000fe200078ec0ff */
[----:B------:R-:W-:Y:S01]  /*0e00*/  IMAD.MOV R7, RZ, RZ, -R4 ;  /* 0x000000ffff077224 */ /* 0x000fe200078e0a04 */
[----:B------:R-:W-:Y:S02]  /*0e10*/  SEL R3, R3, R30, !P1 ;  /* 0x0000001e03037207 */ /* 0x000fe40004800000 */
[----:B------:R-:W-:Y:S01]  /*0e20*/  LOP3.LUT R6, R13, R6, RZ, 0xc0, !PT ;  /* 0x000000060d067212 */ /* 0x000fe200078ec0ff */
[----:B------:R-:W-:Y:S02]  /*0e30*/  IMAD R4, R0, R4, R5 ;  /* 0x0000000400047224 */ /* 0x000fe400078e0205 */
[----:B--2---:R-:W-:-:S02]  /*0e40*/  IMAD R0, R7, R26, R24 ;  /* 0x0000001a07007224 */ /* 0x004fc400078e0218 */
[----:B---3--:R-:W-:Y:S02]  /*0e50*/  IMAD R3, R4, R25, R3 ;  /* 0x0000001904037224 */ /* 0x008fe400078e0203 */
[----:B------:R-:W-:Y:S02]  /*0e60*/  IMAD R154, R0, R15, R6 ;  /* 0x0000000f009a7224 */ /* 0x000fe400078e0206 */
[----:B------:R-:W-:-:S03]  /*0e70*/  IMAD.MOV.U32 R4, RZ, RZ, 0x1 ;  /* 0x00000001ff047424 */ /* 0x000fc600078e00ff */
[----:B------:R-:W-:Y:S02]  /*0e80*/  SEL R153, R154, R3, !P1 ;  /* 0x000000039a997207 */ /* 0x000fe40004800000 */
[----:B------:R-:W-:Y:S02]  /*0e90*/  PRMT R0, R4, 0x7610, R0 ;  /* 0x0000761004007816 */ /* 0x000fe40000000000 */
[----:B------:R-:W-:-:S07]  /*0ea0*/  SEL R154, R3, R154, !P1 ;  /* 0x0000009a039a7207 */ /* 0x000fce0004800000 */
.L_x_8:
[----:B------:R-:W-:-:S08]  /*0eb0*/  NOP ;  /* 0x0000000000007918 */ /* 0x000fd00000000000 */
[----:B------:R-:W0:Y:S02]  /*0ec0*/  USETMAXREG.TRY_ALLOC.CTAPOOL UP0, 0xe8 ;  /* 0x000000e8000079c8 */ /* 0x000e240008000600 */
[----:B0-----:R-:W-:-:S13]  /*0ed0*/  PLOP3.LUT P0, PT, PT, PT, UP0, 0x80, 0x0 ;  /* 0x000000000000781c */ /* 0x001fda0003f0f008 */
[----:B------:R-:W-:Y:S05]  /*0ee0*/  @!P0 BRA `(.L_x_8) ;  /* 0xfffffffc00f08947 */ /* 0x000fea000383ffff */
[----:B------:R-:W-:Y:S01]  /*0ef0*/  ULDC.64 UR4, c[0x0][0x598] ;  /* 0x0001660000047ab9 */ /* 0x000fe20000000a00 */
[----:B------:R-:W-:Y:S01]  /*0f00*/  ULDC.64 UR36, c[0x0][0x208] ;  /* 0x0000820000247ab9 */ /* 0x000fe20000000a00 */
[----:B------:R-:W-:-:S04]  /*0f10*/  ISETP.NE.U32.AND P0, PT, RZ, UR4, PT ;  /* 0x00000004ff007c0c */ /* 0x000fc8000bf05070 */
[----:B------:R-:W-:-:S13]  /*0f20*/  ISETP.NE.AND.EX P0, PT, RZ, UR5, PT, P0 ;  /* 0x00000005ff007c0c */ /* 0x000fda000bf05300 */
[----:B------:R-:W-:Y:S05]  /*0f30*/  @!P0 BRA `(.L_x_11) ;  /* 0x00000000001c8947 */ /* 0x000fea0003800000 */
[----:B------:R-:W0:Y:S02]  /*0f40*/  LDC.64 R4, c[0x0][0x598] ;  /* 0x00016600ff047b82 */ /* 0x000e240000000a00 */
[----:B0-----:R-:W2:Y:S02]  /*0f50*/  LDG.E.64 R4, desc[UR36][R4.64] ;  /* 0x0000002404047981 */ /* 0x001ea4000c1e1b00 */
[----:B--2---:R-:W-:-:S04]  /*0f60*/  ISETP.NE.U32.AND P0, PT, R4, RZ, PT ;  /* 0x000000ff0400720c */ /* 0x004fc80003f05070 */
[----:B------:R-:W-:-:S13]  /*0f70*/  ISETP.NE.AND.EX P0, PT, R5, RZ, PT, P0 ;  /* 0x000000ff0500720c */ /* 0x000fda0003f05300 */
[----:B------:R-:W-:Y:S05]  /*0f80*/  @!P0 BRA `(.L_x_11) ;  /* 0x0000000000088947 */ /* 0x000fea0003800000 */
[----:B------:R0:W5:Y:S01]  /*0f90*/  LD.E R155, desc[UR36][R4.64] ;  /* 0x00000024049b7980 */ /* 0x000162000c101900 */
[----:B------:R-:W-:Y:S05]  /*0fa0*/  BRA `(.L_x_12) ;  /* 0x0000000000247947 */ /* 0x000fea0003800000 */
.L_x_11:
[----:B------:R-:W-:Y:S02]  /*0fb0*/  ULDC.64 UR4, c[0x0][0x588] ;  /* 0x0001620000047ab9 */ /* 0x000fe40000000a00 */
[----:B------:R-:W-:-:S04]  /*0fc0*/  ISETP.NE.U32.AND P0, PT, RZ, UR4, PT ;  /* 0x00000004ff007c0c */ /* 0x000fc8000bf05070 */
[----:B------:R-:W-:-:S13]  /*0fd0*/  ISETP.NE.AND.EX P0, PT, RZ, UR5, PT, P0 ;  /* 0x00000005ff007c0c */ /* 0x000fda000bf05300 */
[----:B------:R-:W-:Y:S05]  /*0fe0*/  @!P0 BRA `(.L_x_13) ;  /* 0x00000000000c8947 */ /* 0x000fea0003800000 */
[----:B------:R-:W0:Y:S02]  /*0ff0*/  LDC.64 R4, c[0x0][0x588] ;  /* 0x00016200ff047b82 */ /* 0x000e240000000a00 */
[----:B0-----:R1:W5:Y:S01]  /*1000*/  LDG.E R155, desc[UR36][R4.64] ;  /* 0x00000024049b7981 */ /* 0x001362000c1e1900 */
[----:B------:R-:W-:Y:S05]  /*1010*/  BRA `(.L_x_12) ;  /* 0x0000000000087947 */ /* 0x000fea0003800000 */
.L_x_13:
[----:B------:R-:W-:Y:S02]  /*1020*/  ULDC UR4, c[0x0][0x580] ;  /* 0x0001600000047ab9 */ /* 0x000fe40000000800 */
[----:B------:R-:W-:-:S07]  /*1030*/  IMAD.U32 R155, RZ, RZ, UR4 ;  /* 0x00000004ff9b7e24 */ /* 0x000fce000f8e00ff */
.L_x_12:
[----:B------:R-:W-:Y:S02]  /*1040*/  ULDC.64 UR4, c[0x0][0x5a0] ;  /* 0x0001680000047ab9 */ /* 0x000fe40000000a00 */
[----:B------:R-:W-:-:S04]  /*1050*/  ISETP.NE.U32.AND P0, PT, RZ, UR4, PT ;  /* 0x00000004ff007c0c */ /* 0x000fc8000bf05070 */
[----:B------:R-:W-:-:S13]  /*1060*/  ISETP.NE.AND.EX P0, PT, RZ, UR5, PT, P0 ;  /* 0x00000005ff007c0c */ /* 0x000fda000bf05300 */
[----:B------:R-:W-:Y:S05]  /*1070*/  @!P0 BRA `(.L_x_14) ;  /* 0x00000000001c8947 */ /* 0x000fea0003800000 */
[----:B01----:R-:W0:Y:S02]  /*1080*/  LDC.64 R4, c[0x0][0x5a0] ;  /* 0x00016800ff047b82 */ /* 0x003e240000000a00 */
[----:B0-----:R-:W2:Y:S02]  /*1090*/  LDG.E.64 R4, desc[UR36][R4.64] ;  /* 0x0000002404047981 */ /* 0x001ea4000c1e1b00 */
[----:B--2---:R-:W-:-:S04]  /*10a0*/  ISETP.NE.U32.AND P0, PT, R4, RZ, PT ;  /* 0x000000ff0400720c */ /* 0x004fc80003f05070 */
[----:B------:R-:W-:-:S13]  /*10b0*/  ISETP.NE.AND.EX P0, PT, R5, RZ, PT, P0 ;  /* 0x000000ff0500720c */ /* 0x000fda0003f05300 */
[----:B------:R-:W-:Y:S05]  /*10c0*/  @!P0 BRA `(.L_x_14) ;  /* 0x0000000000088947 */ /* 0x000fea0003800000 */
[----:B------:R0:W5:Y:S01]  /*10d0*/  LD.E R156, desc[UR36][R4.64] ;  /* 0x00000024049c7980 */ /* 0x000162000c101900 */
[----:B------:R-:W-:Y:S05]  /*10e0*/  BRA `(.L_x_15) ;  /* 0x0000000000247947 */ /* 0x000fea0003800000 */
.L_x_14:
[----:B------:R-:W-:Y:S02]  /*10f0*/  ULDC.64 UR4, c[0x0][0x590] ;  /* 0x0001640000047ab9 */ /* 0x000fe40000000a00 */
[----:B------:R-:W-:-:S04]  /*1100*/  ISETP.NE.U32.AND P0, PT, RZ, UR4, PT ;  /* 0x00000004ff007c0c */ /* 0x000fc8000bf05070 */
[----:B------:R-:W-:-:S13]  /*1110*/  ISETP.NE.AND.EX P0, PT, RZ, UR5, PT, P0 ;  /* 0x00000005ff007c0c */ /* 0x000fda000bf05300 */
[----:B------:R-:W-:Y:S05]  /*1120*/  @!P0 BRA `(.L_x_16) ;  /* 0x00000000000c8947 */ /* 0x000fea0003800000 */
[----:B------:R-:W2:Y:S02]  /*1130*/  LDC.64 R156, c[0x0][0x590] ;  /* 0x00016400ff9c7b82 */ /* 0x000ea40000000a00 */
[----:B--2---:R2:W5:Y:S01]  /*1140*/  LDG.E R156, desc[UR36][R156.64] ;  /* 0x000000249c9c7981 */ /* 0x004562000c1e1900 */
[----:B------:R-:W-:Y:S05]  /*1150*/  BRA `(.L_x_15) ;  /* 0x0000000000087947 */ /* 0x000fea0003800000 */
.L_x_16:
[----:B------:R-:W-:Y:S02]  /*1160*/  ULDC UR4, c[0x0][0x584] ;  /* 0x0001610000047ab9 */ /* 0x000fe40000000800 */
[----:B------:R-:W-:-:S07]  /*1170*/  IMAD.U32 R156, RZ, RZ, UR4 ;  /* 0x00000004ff9c7e24 */ /* 0x000fce000f8e00ff */
.L_x_15:
[----:B------:R-:W-:-:S13]  /*1180*/  LOP3.LUT P0, RZ, R0, 0xff, RZ, 0xc0, !PT ;  /* 0x000000ff00ff7812 */ /* 0x000fda000780c0ff */
[----:B------:R-:W-:Y:S05]  /*1190*/  @!P0 EXIT ;  /* 0x000000000000894d */ /* 0x000fea0003800000 */
[----:B------:R-:W-:Y:S01]  /*11a0*/  ULDC UR4, c[0x0][0x28c] ;  /* 0x0000a30000047ab9 */ /* 0x000fe20000000800 */
[----:B--2---:R-:W-:Y:S01]  /*11b0*/  LOP3.LUT R157, R19, 0x1, RZ, 0xfc, !PT ;  /* 0x00000001139d7812 */ /* 0x004fe200078efcff */
[----:B------:R-:W-:Y:S01]  /*11c0*/  UIADD3 UR4, UR4, 0x3f, URZ ;  /* 0x0000003f04047890 */ /* 0x000fe2000fffe03f */
[----:B------:R-:W-:Y:S01]  /*11d0*/  UMOV UR38, URZ ;  /* 0x0000003f00267c82 */ /* 0x000fe20008000000 */
[----:B------:R-:W-:Y:S02]  /*11e0*/  UMOV UR39, URZ ;  /* 0x0000003f00277c82 */ /* 0x000fe40008000000 */
[----:B------:R-:W-:-:S04]  /*11f0*/  USHF.R.S32.HI UR5, URZ, 0x1f, UR4 ;  /* 0x0000001f3f057899 */ /* 0x000fc80008011404 */
[----:B------:R-:W-:-:S04]  /*1200*/  ULEA.HI UR5, UR5, UR4, URZ, 0x6 ;  /* 0x0000000405057291 */ /* 0x000fc8000f8f303f */
[----:B------:R-:W-:-:S12]  /*1210*/  USHF.R.S32.HI UR40, URZ, 0x6, UR5 ;  /* 0x000000063f287899 */ /* 0x000fd80008011405 */
.L_x_292:
[----:B------:R-:W-:Y:S01]  /*1220*/  LOP3.LUT R0, R18, 0x80, RZ, 0xc0, !PT ;  /* 0x0000008012007812 */ /* 0x000fe200078ec0ff */
[----:B--2---:R-:W2:Y:S01]  /*1230*/  S2UR UR7, SR_CgaCtaId ;  /* 0x00000000000779c3 */ /* 0x004ea20000008800 */
[----:B------:R-:W-:Y:S02]  /*1240*/  UMOV UR6, 0x400 ;  /* 0x0000040000067882 */ /* 0x000fe40000000000 */
[----:B------:R-:W-:-:S06]  /*1250*/  SHF.R.U32.HI R0, RZ, 0x7, R0 ;  /* 0x00000007ff007819 */ /* 0x000fcc0000011600 */
[----:B---3--:R-:W3:Y:S01]  /*1260*/  SHFL.IDX PT, R0, R0, RZ, 0x1f ;  /* 0x00001fff00007589 */ /* 0x008ee200000e0000 */
[----:B--2---:R-:W-:Y:S01]  /*1270*/  ULEA UR6, UR7, UR6, 0x18 ;  /* 0x0000000607067291 */ /* 0x004fe2000f8ec03f */
[----:B---3--:R-:W-:-:S13]  /*1280*/  R2UR UR4, R0 ;  /* 0x00000000000472ca */ /* 0x008fda00000e0000 */
[----:B------:R-:W-:-:S04]  /*1290*/  ULEA.HI UR5, UR4, UR4, URZ, 0x1 ;  /* 0x0000000404057291 */ /* 0x000fc8000f8f083f */
[----:B------:R-:W-:-:S04]  /*12a0*/  ULOP3.LUT UR5, UR5, 0x7fffe, URZ, 0xc0, !UPT ;  /* 0x0007fffe05057892 */ /* 0x000fc8000f8ec03f */
[----:B------:R-:W-:-:S03]  /*12b0*/  UIADD3 UR5, UR4, -UR5, URZ ;  /* 0x8000000504057290 */ /* 0x000fc6000fffe03f */
[----:B------:R-:W-:Y:S01]  /*12c0*/  ULDC UR4, c[0x0][0x28c] ;  /* 0x0000a30000047ab9 */ /* 0x000fe20000000800 */
[----:B------:R-:W-:Y:S01]  /*12d0*/  ULEA UR5, UR5, UR6, 0xd ;  /* 0x0000000605057291 */ /* 0x000fe2000f8e683f */
[----:B------:R-:W-:-:S03]  /*12e0*/  ISETP.LT.AND P0, PT, RZ, UR4, PT ;  /* 0x00000004ff007c0c */ /* 0x000fc6000bf01270 */
[----:B------:R-:W-:-:S04]  /*12f0*/  UIADD3 UR5, UR5, 0x100, URZ ;  /* 0x0000010005057890 */ /* 0x000fc8000fffe03f */
[----:B------:R-:W-:-:S04]  /*1300*/  USHF.R.U32.HI UR5, URZ, 0x4, UR5 ;  /* 0x000000043f057899 */ /* 0x000fc80008011605 */
[----:B------:R-:W-:Y:S02]  /*1310*/  ULOP3.LUT UR41, UR5, 0x3fff, URZ, 0xc0, !UPT ;  /* 0x00003fff05297892 */ /* 0x000fe4000f8ec03f */
[----:B-1--45:R-:W-:Y:S10]  /*1320*/  @P0 BRA `(.L_x_17) ;  /* 0x0000000000400947 */ /* 0x032ff40003800000 */
[----:B------:R-:W-:Y:S01]  /*1330*/  MOV R0, 0x0 ;  /* 0x0000000000007802 */ /* 0x000fe20000000f00 */
[----:B------:R-:W-:Y:S01]  /*1340*/  ULDC.64 UR4, c[0x4][0x68] ;  /* 0x01001a0000047ab9 */ /* 0x000fe20000000a00 */
[----:B------:R-:W-:Y:S01]  /*1350*/  ULDC.64 UR6, c[0x4][0x8] ;  /* 0x0100020000067ab9 */ /* 0x000fe20000000a00 */
[----:B01----:R-:W-:Y:S01]  /*1360*/  IMAD.U32 R4, RZ, RZ, UR4 ;  /* 0x00000004ff047e24 */ /* 0x003fe2000f8e00ff */
[----:B------:R0:W1:Y:S01]  /*1370*/  LDC.64 R14, c[0x4][R0] ;  /* 0x01000000000e7b82 */ /* 0x0000620000000a00 */
[----:B------:R-:W-:Y:S01]  /*1380*/  IMAD.U32 R5, RZ, RZ, UR5 ;  /* 0x00000005ff057e24 */ /* 0x000fe2000f8e00ff */
[----:B------:R-:W-:Y:S01]  /*1390*/  ULDC.64 UR4, c[0x4][0x70] ;  /* 0x01001c0000047ab9 */ /* 0x000fe20000000a00 */
[----:B------:R-:W-:Y:S02]  /*13a0*/  IMAD.U32 R10, RZ, RZ, UR6 ;  /* 0x00000006ff0a7e24 */ /* 0x000fe4000f8e00ff */
[----:B------:R-:W-:Y:S02]  /*13b0*/  IMAD.U32 R6, RZ, RZ, UR4 ;  /* 0x00000004ff067e24 */ /* 0x000fe4000f8e00ff */
[----:B------:R-:W-:-:S02]  /*13c0*/  IMAD.U32 R7, RZ, RZ, UR5 ;  /* 0x00000005ff077e24 */ /* 0x000fc4000f8e00ff */
[----:B------:R-:W-:Y:S02]  /*13d0*/  IMAD.U32 R11, RZ, RZ, UR7 ;  /* 0x00000007ff0b7e24 */ /* 0x000fe4000f8e00ff */
[----:B------:R-:W-:Y:S02]  /*13e0*/  IMAD.MOV.U32 R8, RZ, RZ, 0x1e1 ;  /* 0x000001e1ff087424 */ /* 0x000fe400078e00ff */
[----:B------:R-:W-:Y:S02]  /*13f0*/  IMAD.MOV.U32 R12, RZ, RZ, 0x1 ;  /* 0x00000001ff0c7424 */ /* 0x000fe400078e00ff */
[----:B0-----:R-:W-:-:S07]  /*1400*/  IMAD.MOV.U32 R13, RZ, RZ, RZ ;  /* 0x000000ffff0d7224 */ /* 0x001fce00078e00ff */
[----:B------:R-:W-:-:S07]  /*1410*/  LEPC R20, `(.L_x_17) ;  /* 0x000000001014794e */ /* 0x000fce0000000000 */
[----:B-1---5:R-:W-:Y:S05]  /*1420*/  CALL.ABS.NOINC R14 ;  /* 0x000000000e007343 */ /* 0x022fea0003c00000 */
.L_x_17:
[----:B------:R-:W-:-:S13]  /*1430*/  ISETP.NE.AND P0, PT, R157, 0x3, PT ;  /* 0x000000039d00780c */ /* 0x000fda0003f05270 */
[----:B------:R-:W-:Y:S05]  /*1440*/  @!P0 BRA `(.L_x_18) ;  /* 0x0000000000048947 */ /* 0x000fea0003800000 */
[----:B------:R-:W-:Y:S01]  /*1450*/  BPT.TRAP 0x1 ;  /* 0x000000040000795c */ /* 0x000fe20000300000 */
.L_x_18:
[----:B------:R-:W2:Y:S01]  /*1460*/  S2UR UR5, SR_CgaCtaId ;  /* 0x00000000000579c3 */ /* 0x000ea20000008800 */
[----:B------:R-:W-:Y:S01]  /*1470*/  UMOV UR4, 0x400 ;  /* 0x0000040000047882 */ /* 0x000fe20000000000 */
[----:B------:R-:W-:Y:S02]  /*1480*/  IMAD.U32 R0, RZ, RZ, UR38 ;  /* 0x00000026ff007e24 */ /* 0x000fe4000f8e00ff */
[----:B------:R-:W-:-:S03]  /*1490*/  IMAD.U32 R3, RZ, RZ, UR39 ;  /* 0x00000027ff037e24 */ /* 0x000fc6000f8e00ff */
[----:B------:R-:W-:Y:S01]  /*14a0*/  SHF.L.U32 R0, R0, 0x1f, RZ ;  /* 0x0000001f00007819 */ /* 0x000fe200000006ff */
[----:B--2---:R-:W-:-:S06]  /*14b0*/  ULEA UR4, UR5, UR4, 0x18 ;  /* 0x0000000405047291 */ /* 0x004fcc000f8ec03f */
[----:B------:R-:W-:-:S04]  /*14c0*/  IMAD.U32 R6, RZ, RZ, UR4 ;  /* 0x00000004ff067e24 */ /* 0x000fc8000f8e00ff */
[----:B------:R-:W-:-:S04]  /*14d0*/  IMAD R3, R3, 0x8, R6 ;  /* 0x0000000803037824 */ /* 0x000fc800078e0206 */
[----:B------:R2:W3:Y:S01]  /*14e0*/  SYNCS.PHASECHK.TRANS64.TRYWAIT P1, [R3+URZ], R0 ;  /* 0x00000000030075a7 */ /* 0x0004e2000802017f */
[----:B------:R-:W-:Y:S05]  /*14f0*/  @!P0 BRA `(.L_x_19) ;  /* 0x0000000000048947 */ /* 0x000fea0003800000 */
[----:B------:R-:W-:Y:S01]  /*1500*/  BPT.TRAP 0x1 ;  /* 0x000000040000795c */ /* 0x000fe20000300000 */
.L_x_19:
[----:B---3--:R-:W-:Y:S05]  /*1510*/  @P1 BRA `(.L_x_20) ;  /* 0x0000000000081947 */ /* 0x008fea0003800000 */
[----:B------:R-:W3:Y:S02]  /*1520*/  SYNCS.PHASECHK.TRANS64.TRYWAIT P1, [R3+URZ], R0 ;  /* 0x00000000030075a7 */ /* 0x000ee4000802017f */
[----:B---3--:R-:W-:Y:S05]  /*1530*/  @!P1 BRA `(.L_x_21) ;  /* 0x000000a400049947 */ /* 0x008fea0003800000 */
.L_x_20:
[----:B------:R-:W-:-:S04]  /*1540*/  UISETP.LT.AND UP0, UPT, UR40, 0x1, UPT ;  /* 0x000000012800788c */ /* 0x000fc8000bf01270 */
[----:B------:R-:W-:-:S06]  /*1550*/  USEL UR4, UR40, 0x1, UP0 ;  /* 0x0000000128047887 */ /* 0x000fcc0008000000 */
[----:B--23--:R-:W-:Y:S01]  /*1560*/  IMAD.U32 R0, RZ, RZ, UR4 ;  /* 0x00000004ff007e24 */ /* 0x00cfe2000f8e00ff */
[----:B------:R-:W-:Y:S05]  /*1570*/  WARPSYNC.ALL ;  /* 0x0000000000007948 */ /* 0x000fea0003800000 */
[----:B------:R-:W-:-:S04]  /*1580*/  IADD3 R0, -R0, UR40, RZ ;  /* 0x0000002800007c10 */ /* 0x000fc8000fffe1ff */
[----:B------:R-:W-:Y:S02]  /*1590*/  ISETP.GE.AND P1, PT, R0, 0x1, PT ;  /* 0x000000010000780c */ /* 0x000fe40003f26270 */
[----:B------:R-:W-:Y:S01]  /*15a0*/  R2UR UR4, R6 ;  /* 0x00000000060472ca */ /* 0x000fe200000e0000 */
[----:B------:R-:W-:Y:S01]  /*15b0*/  WARPGROUP.ARRIVE ;  /* 0x00000000000079c5 */ /* 0x000fe20000000000 */
[----:B------:R-:W-:Y:S01]  /*15c0*/  UMOV UR9, 0x40000040 ;  /* 0x4000004000097882 */ /* 0x000fe20000000000 */
[----:B------:R-:W-:-:S10]  /*15d0*/  UMOV UR11, 0x40000040 ;  /* 0x40000040000b7882 */ /* 0x000fd40000000000 */
[----:B------:R-:W-:-:S04]  /*15e0*/  UIADD3 UR4, UR4, 0x14100, URZ ;  /* 0x0001410004047890 */ /* 0x000fc8000fffe03f */
[----:B------:R-:W-:-:S04]  /*15f0*/  USHF.R.U32.HI UR4, URZ, 0x4, UR4 ;  /* 0x000000043f047899 */ /* 0x000fc80008011604 */
[----:B------:R-:W-:Y:S02]  /*1600*/  ULOP3.LUT UR5, UR4, 0x3fff, URZ, 0xc0, !UPT ;  /* 0x00003fff04057892 */ /* 0x000fe4000f8ec03f */
[----:B------:R-:W-:Y:S02]  /*1610*/  ULOP3.LUT UR4, UR41, 0x10000, URZ, 0xfc, !UPT ;  /* 0x0001000029047892 */ /* 0x000fe4000f8efc3f */
[----:B------:R-:W-:Y:S02]  /*1620*/  ULOP3.LUT UR5, UR5, 0x10000, URZ, 0xfc, !UPT ;  /* 0x0001000005057892 */ /* 0x000fe4000f8efc3f */
[----:B------:R-:W-:Y:S02]  /*1630*/  ULEA UR6, UR39, UR4, 0xa ;  /* 0x0000000427067291 */ /* 0x000fe4000f8e503f */
[----:B------:R-:W-:-:S05]  /*1640*/  ULEA UR7, UR39, UR5, 0xb ;  /* 0x0000000527077291 */ /* 0x000fca000f8e583f */
[----:B------:R-:W-:Y:S02]  /*1650*/  UMOV UR8, UR6 ;  /* 0x0000000600087c82 */ /* 0x000fe40008000000 */
[----:B------:R-:W-:Y:S02]  /*1660*/  UMOV UR10, UR7 ;  /* 0x00000007000a7c82 */ /* 0x000fe40008000000 */
[----:B------:R-:W-:Y:S01]  /*1670*/  HGMMA.64x256x16.F32.BF16 R24, gdesc[UR8], RZ, !UPT, gsb0 ;  /* 0x03e00000081879f0 */ /* 0x000fe2000c0018ff */
[----:B------:R-:W-:Y:S02]  /*1680*/  UIADD3 UR8, UR6, 0x2, URZ ;  /* 0x0000000206087890 */ /* 0x000fe4000fffe03f */
[----:B------:R-:W-:Y:S01]  /*1690*/  UIADD3 UR10, UR7, 0x2, URZ ;  /* 0x00000002070a7890 */ /* 0x000fe2000fffe03f */
[----:B------:R-:W-:Y:S01]  /*16a0*/  UMOV UR9, 0x40000040 ;  /* 0x4000004000097882 */ /* 0x000fe20000000000 */
[----:B------:R-:W-:Y:S01]  /*16b0*/  UMOV UR11, 0x40000040 ;  /* 0x40000040000b7882 */ /* 0x000fe20000000000 */
[----:B------:R-:W-:-:S02]  /*16c0*/  WARPGROUP.DEPBAR.LE gsb0, 0x0 ;  /* 0x00008000000079c5 */ /* 0x000fc40000010000 */
[----:B------:R-:W-:-:S15]  /*16d0*/  WARPGROUP.ARRIVE ;  /* 0x00000000000079c5 */ /* 0x000fde0000000000 */
[----:B------:R-:W-:-:S05]  /*16e0*/  NOP ;  /* 0x0000000000007918 */ /* 0x000fca0000000000 */
[----:B------:R-:W-:Y:S01]  /*16f0*/  HGMMA.64x256x16.F32.BF16 R24, gdesc[UR8], R24, gsb0 ;  /* 0x03e00000081879f0 */ /* 0x000fe20008001818 */
[----:B------:R-:W-:Y:S02]  /*1700*/  UIADD3 UR8, UR6, 0x4, URZ ;  /* 0x0000000406087890 */ /* 0x000fe4000fffe03f */
[----:B------:R-:W-:Y:S01]  /*1710*/  UIADD3 UR10, UR7, 0x4, URZ ;  /* 0x00000004070a7890 */ /* 0x000fe2000fffe03f */
[----:B------:R-:W-:Y:S01]  /*1720*/  UMOV UR9, 0x40000040 ;  /* 0x4000004000097882 */ /* 0x000fe20000000000 */
[----:B------:R-:W-:Y:S01]  /*1730*/  UMOV UR11, 0x40000040 ;  /* 0x40000040000b7882 */ /* 0x000fe20000000000 */
[----:B------:R-:W-:Y:S02]  /*1740*/  WARPGROUP.DEPBAR.LE gsb0, 0x0 ;  /* 0x00008000000079c5 */ /* 0x000fe40000010000 */
        /* <DEDUP_REMOVED lines=10> */
[----:B------:R-:W-:Y:S03]  /*17f0*/  HGMMA.64x256x16.F32.BF16 R24, gdesc[UR8], R24, gsb0 ;  /* 0x03e00000081879f0 */ /* 0x000fe60008001818 */
[----:B------:R-:W-:Y:S02]  /*1800*/  WARPGROUP.DEPBAR.LE gsb0, 0x0 ;  /* 0x00008000000079c5 */ /* 0x000fe40000010000 */
[----:B------:R-:W-:Y:S05]  /*1810*/  @!P1 BRA `(.L_x_22) ;  /* 0x0000000400309947 */ /* 0x000fea0003800000 */
[----:B------:R-:W-:Y:S02]  /*1820*/  UIADD3 UR6, UR39, 0x1, URZ ;  /* 0x0000000127067890 */ /* 0x000fe4000fffe03f */
[----:B------:R-:W-:Y:S02]  /*1830*/  IMAD.U32 R3, RZ, RZ, UR39 ;  /* 0x00000027ff037e24 */ /* 0x000fe4000f8e00ff */
[----:B------:R-:W-:-:S04]  /*1840*/  UISETP.NE.AND UP0, UPT, UR6, 0x5, UPT ;  /* 0x000000050600788c */ /* 0x000fc8000bf05270 */
[----:B------:R-:W-:Y:S02]  /*1850*/  USEL UR7, URZ, 0x1, UP0 ;  /* 0x000000013f077887 */ /* 0x000fe40008000000 */
[----:B------:R-:W-:Y:S02]  /*1860*/  USEL UR6, UR6, URZ, UP0 ;  /* 0x0000003f06067287 */ /* 0x000fe40008000000 */
[----:B------:R-:W-:-:S06]  /*1870*/  ULOP3.LUT UR7, UR38, UR7, URZ, 0x3c, !UPT ;  /* 0x0000000726077292 */ /* 0x000fcc000f8e3c3f */
[----:B------:R-:W-:-:S07]  /*1880*/  IMAD.U32 R7, RZ, RZ, UR7 ;  /* 0x00000007ff077e24 */ /* 0x000fce000f8e00ff */
.L_x_29:
[----:B------:R-:W-:Y:S05]  /*1890*/  @!P0 BRA `(.L_x_23) ;  /* 0x0000000000048947 */ /* 0x000fea0003800000 */
[----:B------:R-:W-:Y:S01]  /*18a0*/  BPT.TRAP 0x1 ;  /* 0x000000040000795c */ /* 0x000fe20000300000 */
.L_x_23:
[----:B------:R-:W2:Y:S01]  /*18b0*/  S2UR UR8, SR_CgaCtaId ;  /* 0x00000000000879c3 */ /* 0x000ea20000008800 */
[----:B------:R-:W-:Y:S01]  /*18c0*/  UMOV UR7, 0x400 ;  /* 0x0000040000077882 */ /* 0x000fe20000000000 */
[----:B01----:R-:W-:Y:S01]  /*18d0*/  IMAD.U32 R5, RZ, RZ, UR6 ;  /* 0x00000006ff057e24 */ /* 0x003fe2000f8e00ff */
[----:B------:R-:W-:Y:S01]  /*18e0*/  SHF.L.U32 R4, R7, 0x1f, RZ ;  /* 0x0000001f07047819 */ /* 0x000fe200000006ff */
[----:B--2---:R-:W-:-:S06]  /*18f0*/  ULEA UR7, UR8, UR7, 0x18 ;  /* 0x0000000708077291 */ /* 0x004fcc000f8ec03f */
[----:B------:R-:W-:-:S04]  /*1900*/  IMAD.U32 R6, RZ, RZ, UR7 ;  /* 0x00000007ff067e24 */ /* 0x000fc8000f8e00ff */
[----:B------:R-:W-:-:S04]  /*1910*/  IMAD R5, R5, 0x8, R6 ;  /* 0x0000000805057824 */ /* 0x000fc800078e0206 */
[----:B------:R0:W1:Y:S01]  /*1920*/  SYNCS.PHASECHK.TRANS64.TRYWAIT P1, [R5+URZ], R4 ;  /* 0x00000004050075a7 */ /* 0x000062000802017f */
[----:B------:R-:W-:Y:S05]  /*1930*/  @!P0 BRA `(.L_x_24) ;  /* 0x0000000000048947 */ /* 0x000fea0003800000 */
[----:B------:R-:W-:Y:S01]  /*1940*/  BPT.TRAP 0x1 ;  /* 0x000000040000795c */ /* 0x000fe20000300000 */
.L_x_24:
[----:B-1----:R-:W-:Y:S05]  /*1950*/  @P1 BRA `(.L_x_25) ;  /* 0x0000000000081947 */ /* 0x002fea0003800000 */
[----:B------:R-:W1:Y:S02]  /*1960*/  SYNCS.PHASECHK.TRANS64.TRYWAIT P1, [R5+URZ], R4 ;  /* 0x00000004050075a7 */ /* 0x000e64000802017f */
[----:B-1----:R-:W-:Y:S05]  /*1970*/  @!P1 BRA `(.L_x_26) ;  /* 0x000000a000089947 */ /* 0x002fea0003800000 */
.L_x_25:
[----:B------:R-:W-:Y:S01]  /*1980*/  ULEA UR7, UR6, UR4, 0xa ;  /* 0x0000000406077291 */ /* 0x000fe2000f8e503f */
[----:B------:R-:W-:Y:S01]  /*1990*/  WARPGROUP.ARRIVE ;  /* 0x00000000000079c5 */ /* 0x000fe20000000000 */
[----:B------:R-:W-:Y:S01]  /*19a0*/  ULEA UR12, UR6, UR5, 0xb ;  /* 0x00000005060c7291 */ /* 0x000fe2000f8e583f */
[----:B------:R-:W-:Y:S01]  /*19b0*/  UMOV UR9, 0x40000040 ;  /* 0x4000004000097882 */ /* 0x000fe20000000000 */
[----:B------:R-:W-:-:S03]  /*19c0*/  UMOV UR11, 0x40000040 ;  /* 0x40000040000b7882 */ /* 0x000fc60000000000 */
[----:B------:R-:W-:Y:S02]  /*19d0*/  UMOV UR8, UR7 ;  /* 0x0000000700087c82 */ /* 0x000fe40008000000 */
[----:B------:R-:W-:Y:S02]  /*19e0*/  UMOV UR10, UR12 ;  /* 0x0000000c000a7c82 */ /* 0x000fe40008000000 */
[----:B------:R-:W-:Y:S01]  /*19f0*/  HGMMA.64x256x16.F32.BF16 R24, gdesc[UR8], R24, gsb0 ;  /* 0x03e00000081879f0 */ /* 0x000fe20008001818 */
        /* <DEDUP_REMOVED lines=26> */
[----:B------:R-:W-:Y:S01]  /*1ba0*/  BPT.TRAP 0x1 ;  /* 0x000000040000795c */ /* 0x000fe20000300000 */
.L_x_27:
[----:B------:R-:W-:-:S13]  /*1bb0*/  ISETP.NE.AND P1, PT, R22, RZ, PT ;  /* 0x000000ff1600720c */ /* 0x000fda0003f25270 */
[----:B01----:R-:W-:-:S04]  /*1bc0*/  @P1 IMAD R4, R3, 0x8, R6 ;  /* 0x0000000803041824 */ /* 0x003fc800078e0206 */
[----:B------:R-:W-:-:S05]  /*1bd0*/  @P1 VIADD R5, R4, 0x28 ;  /* 0x0000002804051836 */ /* 0x000fca0000000000 */
[----:B------:R-:W-:-:S04]  /*1be0*/  @P1 PRMT R5, R152, 0x654, R5 ;  /* 0x0000065498051816 */ /* 0x000fc80000000005 */
[----:B------:R0:W-:Y:S01]  /*1bf0*/  @P1 SYNCS.ARRIVE.TRANS64.RED.A1T0 RZ, [R5+URZ], RZ ;  /* 0x000000ff05ff19a7 */ /* 0x0001e2000810043f */
[----:B------:R-:W-:-:S13]  /*1c00*/  ISETP.GT.U32.AND P1, PT, R19, 0x1, PT ;  /* 0x000000011300780c */ /* 0x000fda0003f24070 */
[----:B0-----:R-:W-:Y:S05]  /*1c10*/  @P1 BRA `(.L_x_28) ;  /* 0x0000000000041947 */ /* 0x001fea0003800000 */
[----:B------:R-:W-:Y:S01]  /*1c20*/  BPT.TRAP 0x1 ;  /* 0x000000040000795c */ /* 0x000fe20000300000 */
.L_x_28:
[----:B------:R-:W-:Y:S01]  /*1c30*/  UIADD3 UR6, UR6, 0x1, URZ ;  /* 0x0000000106067890 */ /* 0x000fe2000fffe03f */
[C---:B------:R-:W-:Y:S01]  /*1c40*/  ISETP.GT.AND P2, PT, R0.reuse, 0x1, PT ;  /* 0x000000010000780c */ /* 0x040fe20003f44270 */
[----:B------:R-:W-:Y:S02]  /*1c50*/  VIADD R3, R3, 0x1 ;  /* 0x0000000103037836 */ /* 0x000fe40000000000 */
[----:B------:R-:W-:Y:S01]  /*1c60*/  UISETP.NE.AND UP0, UPT, UR6, 0x5, UPT ;  /* 0x000000050600788c */ /* 0x000fe2000bf05270 */
[----:B------:R-:W-:Y:S02]  /*1c70*/  VIADD R0, R0, 0xffffffff ;  /* 0xffffffff00007836 */ /* 0x000fe40000000000 */
[C---:B------:R-:W-:Y:S01]  /*1c80*/  ISETP.NE.AND P1, PT, R3.reuse, 0x5, PT ;  /* 0x000000050300780c */ /* 0x040fe20003f25270 */
[----:B------:R-:W-:Y:S02]  /*1c90*/  USEL UR7, URZ, 0x1, UP0 ;  /* 0x000000013f077887 */ /* 0x000fe40008000000 */
[----:B------:R-:W-:Y:S01]  /*1ca0*/  USEL UR6, UR6, URZ, UP0 ;  /* 0x0000003f06067287 */ /* 0x000fe20008000000 */
[----:B------:R-:W-:-:S03]  /*1cb0*/  SEL R3, R3, RZ, P1 ;  /* 0x000000ff03037207 */ /* 0x000fc60000800000 */
[----:B------:R-:W-:Y:S01]  /*1cc0*/  LOP3.LUT R7, R7, UR7, RZ, 0x3c, !PT ;  /* 0x0000000707077c12 */ /* 0x000fe2000f8e3cff */
[----:B------:R-:W-:Y:S07]  /*1cd0*/  @P2 BRA `(.L_x_29) ;  /* 0xfffffff800ec2947 */ /* 0x000fee000383ffff */
.L_x_22:
[----:B------:R-:W2:Y:S02]  /*1ce0*/  LDC R0, c[0x0][0x28c] ;  /* 0x0000a300ff007b82 */ /* 0x000ea40000000800 */
[----:B--2---:R-:W-:-:S13]  /*1cf0*/  ISETP.GE.AND P1, PT, R0, 0x1, PT ;  /* 0x000000010000780c */ /* 0x004fda0003f26270 */
[----:B------:R-:W-:Y:S05]  /*1d00*/  @!P1 BRA `(.L_x_30) ;  /* 0x0000000000509947 */ /* 0x000fea0003800000 */
[----:B------:R-:W-:Y:S05]  /*1d10*/  @!P0 BRA `(.L_x_31) ;  /* 0x0000000000048947 */ /* 0x000fea0003800000 */
[----:B------:R-:W-:Y:S01]  /*1d20*/  BPT.TRAP 0x1 ;  /* 0x000000040000795c */ /* 0x000fe20000300000 */
.L_x_31:
[----:B------:R-:W-:Y:S01]  /*1d30*/  ISETP.NE.AND P0, PT, R22, RZ, PT ;  /* 0x000000ff1600720c */ /* 0x000fe20003f05270 */
[----:B------:R-:W-:Y:S01]  /*1d40*/  BSSY B0, `(.L_x_32) ;  /* 0x000000e000007945 */ /* 0x000fe20003800000 */
[----:B------:R-:W-:-:S11]  /*1d50*/  ISETP.GT.U32.AND P1, PT, R19, 0x1, PT ;  /* 0x000000011300780c */ /* 0x000fd60003f24070 */
[----:B------:R-:W-:Y:S05]  /*1d60*/  @!P0 BRA `(.L_x_33) ;  /* 0x00000000002c8947 */ /* 0x000fea0003800000 */
[----:B------:R-:W-:-:S04]  /*1d70*/  UISETP.LT.AND UP0, UPT, UR40, 0x1, UPT ;  /* 0x000000012800788c */ /* 0x000fc8000bf01270 */
[----:B------:R-:W-:-:S04]  /*1d80*/  USEL UR6, UR40, 0x1, UP0 ;  /* 0x0000000128067887 */ /* 0x000fc80008000000 */
[----:B------:R-:W-:-:S04]  /*1d90*/  UIADD3 UR6, UR39, UR40, -UR6 ;  /* 0x0000002827067290 */ /* 0x000fc8000fffe806 */
[----:B------:R-:W-:-:S04]  /*1da0*/  UIMAD.WIDE.U32 UR4, UR6, -0x33333333, URZ ;  /* 0xcccccccd060478a5 */ /* 0x000fc8000f8e003f */
[----:B------:R-:W-:-:S04]  /*1db0*/  USHF.R.U32.HI UR4, URZ, 0x2, UR5 ;  /* 0x000000023f047899 */ /* 0x000fc80008011605 */
[----:B------:R-:W-:-:S06]  /*1dc0*/  UIMAD UR6, UR4, -0x5, UR6 ;  /* 0xfffffffb040678a4 */ /* 0x000fcc000f8e0206 */
[----:B------:R-:W-:-:S04]  /*1dd0*/  IMAD.U32 R3, RZ, RZ, UR6 ;  /* 0x00000006ff037e24 */ /* 0x000fc8000f8e00ff */
[----:B------:R-:W-:-:S04]  /*1de0*/  IMAD R0, R3, 0x8, R6 ;  /* 0x0000000803007824 */ /* 0x000fc800078e0206 */
[----:B------:R-:W-:-:S05]  /*1df0*/  VIADD R3, R0, 0x28 ;  /* 0x0000002800037836 */ /* 0x000fca0000000000 */
[----:B------:R-:W-:-:S04]  /*1e00*/  PRMT R3, R152, 0x654, R3 ;  /* 0x0000065498037816 */ /* 0x000fc80000000003 */
[----:B------:R2:W-:Y:S03]  /*1e10*/  SYNCS.ARRIVE.TRANS64.RED.A1T0 RZ, [R3+URZ], RZ ;  /* 0x000000ff03ff79a7 */ /* 0x0005e6000810043f */
.L_x_33:
[----:B------:R-:W-:Y:S05]  /*1e20*/  BSYNC B0 ;  /* 0x0000000000007941 */ /* 0x000fea0003800000 */
.L_x_32:
[----:B------:R-:W-:Y:S05]  /*1e30*/  @P1 BRA `(.L_x_30) ;  /* 0x0000000000041947 */ /* 0x000fea0003800000 */
[----:B------:R-:W-:Y:S01]  /*1e40*/  BPT.TRAP 0x1 ;  /* 0x000000040000795c */ /* 0x000fe20000300000 */
.L_x_30:
[----:B------:R-:W3:Y:S01]  /*1e50*/  LDC R6, c[0x0][0x288] ;  /* 0x0000a200ff067b82 */ /* 0x000ee20000000800 */
[--C-:B------:R-:W-:Y:S01]  /*1e60*/  SHF.R.U32.HI R0, RZ, 0x2, R18.reuse ;  /* 0x00000002ff007819 */ /* 0x100fe20000011612 */
[----:B------:R-:W-:Y:S01]  /*1e70*/  UIADD3 UR39, UR40, UR39, URZ ;  /* 0x0000002728277290 */ /* 0x000fe2000fffe03f */
[----:B01----:R-:W-:Y:S01]  /*1e80*/  SHF.R.U32.HI R5, RZ, 0x7, R18 ;  /* 0x00000007ff057819 */ /* 0x003fe20000011612 */
[----:B------:R-:W-:Y:S01]  /*1e90*/  ULDC UR7, c[0x0][0x284] ;  /* 0x0000a10000077ab9 */ /* 0x000fe20000000800 */
[----:B------:R-:W-:Y:S01]  /*1ea0*/  LOP3.LUT R4, R18, 0x60, RZ, 0xc0, !PT ;  /* 0x0000006012047812 */ /* 0x000fe200078ec0ff */
[----:B------:R-:W-:Y:S01]  /*1eb0*/  UISETP.GT.U32.AND UP0, UPT, UR39, 0x4, UPT ;  /* 0x000000042700788c */ /* 0x000fe2000bf04070 */
[----:B--2---:R-:W-:Y:S01]  /*1ec0*/  LOP3.LUT R3, R0, 0x7, RZ, 0xc0, !PT ;  /* 0x0000000700037812 */ /* 0x004fe200078ec0ff */
[----:B------:R-:W-:Y:S01]  /*1ed0*/  UISETP.GE.U32.AND UP1, UPT, UR40, 0x5, UPT ;  /* 0x000000052800788c */ /* 0x000fe2000bf26070 */
[----:B------:R-:W-:Y:S01]  /*1ee0*/  LOP3.LUT R0, R5, 0x1, RZ, 0xc0, !PT ;  /* 0x0000000105007812 */ /* 0x000fe200078ec0ff */
[----:B------:R-:W-:Y:S01]  /*1ef0*/  UISETP.LT.U32.AND UP0, UPT, UR40, 0x5, UP0 ;  /* 0x000000052800788c */ /* 0x000fe20008701070 */
[----:B------:R-:W-:Y:S01]  /*1f00*/  SHF.R.U32.HI R10, RZ, 0x1, R4 ;  /* 0x00000001ff0a7819 */ /* 0x000fe20000011604 */
[----:B------:R-:W-:Y:S01]  /*1f10*/  IMAD.SHL.U32 R4, R18, 0x2, RZ ;  /* 0x0000000212047824 */ /* 0x000fe200078e00ff */
[----:B------:R-:W-:Y:S01]  /*1f20*/  SHF.R.S32.HI R21, RZ, 0x1f, R23 ;  /* 0x0000001fff157819 */ /* 0x000fe20000011417 */
[----:B------:R-:W-:Y:S01]  /*1f30*/  IMAD.SHL.U32 R8, R0, 0x40, RZ ;  /* 0x0000004000087824 */ /* 0x000fe200078e00ff */
[--C-:B------:R-:W-:Y:S01]  /*1f40*/  IADD3 R5, RZ, -R10, -R3.reuse ;  /* 0x8000000aff057210 */ /* 0x100fe20007ffe803 */
[----:B------:R-:W-:Y:S01]  /*1f50*/  ULDC.64 UR8, c[0x0][0x5d0] ;  /* 0x0001740000087ab9 */ /* 0x000fe20000000a00 */
[----:B------:R-:W-:Y:S01]  /*1f60*/  LOP3.LUT R4, R4, 0x6, RZ, 0xc0, !PT ;  /* 0x0000000604047812 */ /* 0x000fe200078ec0ff */
[----:B------:R-:W-:Y:S01]  /*1f70*/  UIMAD.WIDE.U32 UR4, UR39, -0x33333333, URZ ;  /* 0xcccccccd270478a5 */ /* 0x000fe2000f8e003f */
[----:B------:R-:W-:Y:S01]  /*1f80*/  LOP3.LUT R3, R8, 0x40, R3, 0xe2, !PT ;  /* 0x0000004008037812 */ /* 0x000fe200078ee203 */
[----:B------:R-:W-:Y:S01]  /*1f90*/  IMAD R11, R0, -0x40, R5 ;  /* 0xffffffc0000b7824 */ /* 0x000fe200078e0205 */
[----:B------:R-:W-:Y:S01]  /*1fa0*/  LOP3.LUT R0, R18, 0x3, RZ, 0xc0, !PT ;  /* 0x0000000312007812 */ /* 0x000fe200078ec0ff */
[----:B------:R-:W-:Y:S01]  /*1fb0*/  USEL UR6, URZ, 0x1, !UP0 ;  /* 0x000000013f067887 */ /* 0x000fe2000c000000 */
[----:B------:R-:W-:Y:S01]  /*1fc0*/  PRMT R8, R4, 0x6540, R153 ;  /* 0x0000654004087816 */ /* 0x000fe20000000099 */
[----:B------:R-:W-:Y:S01]  /*1fd0*/  IMAD.SHL.U32 R153, R153, 0x100, RZ ;  /* 0x0000010099997824 */ /* 0x000fe200078e00ff */
[----:B------:R-:W-:Y:S01]  /*1fe0*/  USHF.R.U32.HI UR4, URZ, 0x2, UR5 ;  /* 0x000000023f047899 */ /* 0x000fe20008011605 */
[----:B---3--:R-:W-:Y:S01]  /*1ff0*/  IMAD R12, R0, -0x2, R6 ;  /* 0xfffffffe000c7824 */ /* 0x008fe200078e0206 */
[----:B------:R-:W-:Y:S01]  /*2000*/  SHF.R.S32.HI R9, RZ, 0x1f, R8 ;  /* 0x0000001fff097819 */ /* 0x000fe20000011408 */
[C---:B------:R-:W-:Y:S01]  /*2010*/  IMAD.SHL.U32 R0, R154.reuse, 0x80, RZ ;  /* 0x000000809a007824 */ /* 0x040fe200078e00ff */
[----:B------:R-:W-:Y:S01]  /*2020*/  ISETP.GE.AND P0, PT, R153, R6, PT ;  /* 0x000000069900720c */ /* 0x000fe20003f06270 */
[----:B------:R-:W-:Y:S01]  /*2030*/  IMAD R4, R21, UR8, RZ ;  /* 0x0000000815047c24 */ /* 0x000fe2000f8e02ff */
[----:B------:R-:W-:Y:S01]  /*2040*/  ULOP3.LUT UR38, UR38, UR6, URZ, 0x3c, !UPT ;  /* 0x0000000626267292 */ /* 0x000fe2000f8e3c3f */
[----:B------:R-:W-:Y:S01]  /*2050*/  IMAD.WIDE R6, R154, 0x80, RZ ;  /* 0x000000809a067825 */ /* 0x000fe200078e02ff */
[C---:B------:R-:W-:Y:S01]  /*2060*/  ISETP.GE.OR P0, PT, R0.reuse, UR7, P0 ;  /* 0x0000000700007c0c */ /* 0x040fe20008706670 */
[----:B------:R-:W-:Y:S01]  /*2070*/  UIMAD UR39, UR4, -0x5, UR39 ;  /* 0xfffffffb042778a4 */ /* 0x000fe2000f8e0227 */
[----:B------:R-:W-:Y:S01]  /*2080*/  IADD3 R0, -R0, UR7, R11 ;  /* 0x0000000700007c10 */ /* 0x000fe2000fffe10b */
[C---:B------:R-:W-:Y:S01]  /*2090*/  IMAD R13, R23.reuse, UR9, R4 ;  /* 0x00000009170d7c24 */ /* 0x040fe2000f8e0204 */
[----:B------:R-:W-:Y:S01]  /*20a0*/  @UP1 ULOP3.LUT UR38, UR38, 0x1, UR4, 0x78, !UPT ;  /* 0x0000000126261892 */ /* 0x000fe2000f8e7804 */
[----:B------:R-:W-:Y:S01]  /*20b0*/  IMAD.WIDE.U32 R4, R23, UR8, R8 ;  /* 0x0000000817047c25 */ /* 0x000fe2000f8e0008 */
[----:B------:R-:W-:-:S03]  /*20c0*/  LOP3.LUT R169, R6, R3, R10, 0xfe, !PT ;  /* 0x0000000306a97212 */ /* 0x000fc600078efe0a */
[----:B------:R-:W-:Y:S02]  /*20d0*/  IMAD.IADD R5, R5, 0x1, R13 ;  /* 0x0000000105057824 */ /* 0x000fe400078e020d */
[----:B------:R-:W-:Y:S02]  /*20e0*/  IMAD.IADD R3, R12, 0x1, -R153 ;  /* 0x000000010c037824 */ /* 0x000fe400078e0a99 */
[----:B------:R-:W-:Y:S01]  /*20f0*/  IMAD.MOV.U32 R154, RZ, RZ, -0x1 ;  /* 0xffffffffff9a7424 */ /* 0x000fe200078e00ff */
[----:B------:R-:W-:Y:S06]  /*2100*/  @P0 BRA `(.L_x_34) ;  /* 0x0000007800dc0947 */ /* 0x000fec0003800000 */
[----:B------:R-:W0:Y:S01]  /*2110*/  LDC.64 R10, c[0x0][0x5c8] ;  /* 0x00017200ff0a7b82 */ /* 0x000e220000000a00 */
[----:B-----5:R-:W-:Y:S01]  /*2120*/  FSETP.NEU.AND P0, PT, R156, RZ, PT ;  /* 0x000000ff9c00720b */ /* 0x020fe20003f0d000 */
[----:B------:R-:W-:Y:S01]  /*2130*/  BSSY B0, `(.L_x_34) ;  /* 0x00007b4000007945 */ /* 0x000fe20003800000 */
[----:B------:R-:W-:-:S04]  /*2140*/  ISETP.GT.AND P2, PT, R3, RZ, PT ;  /* 0x000000ff0300720c */ /* 0x000fc80003f44270 */
[----:B------:R-:W-:Y:S01]  /*2150*/  ISETP.GT.AND P1, PT, R0, RZ, P2 ;  /* 0x000000ff0000720c */ /* 0x000fe20001724270 */
[-C--:B0-----:R-:W-:Y:S02]  /*2160*/  IMAD R12, R7, R10.reuse, RZ ;  /* 0x0000000a070c7224 */ /* 0x081fe400078e02ff */
[----:B------:R-:W-:-:S04]  /*2170*/  IMAD.WIDE.U32 R160, R169, R10, R4 ;  /* 0x0000000aa9a07225 */ /* 0x000fc800078e0004 */
[----:B------:R-:W-:-:S04]  /*2180*/  IMAD R5, R169, R11, R12 ;  /* 0x0000000ba9057224 */ /* 0x000fc800078e020c */
[----:B------:R-:W-:Y:S01]  /*2190*/  IMAD.IADD R153, R161, 0x1, R5 ;  /* 0x00000001a1997824 */ /* 0x000fe200078e0205 */
[----:B------:R-:W-:Y:S06]  /*21a0*/  @!P0 BRA `(.L_x_35) ;  /* 0x0000005400988947 */ /* 0x000fec0003800000 */
[----:B------:R-:W0:Y:S01]  /*21b0*/  LDC.64 R14, c[0x0][0x5b8] ;  /* 0x00016e00ff0e7b82 */ /* 0x000e220000000a00 */
[----:B------:R-:W-:-:S07]  /*21c0*/  ULDC.64 UR4, c[0x0][0x5c0] ;  /* 0x0001700000047ab9 */ /* 0x000fce0000000a00 */
[----:B------:R-:W1:Y:S08]  /*21d0*/  LDC.64 R166, c[0x0][0x5b0] ;  /* 0x00016c00ffa67b82 */ /* 0x000e700000000a00 */
[----:B------:R-:W2:Y:S01]  /*21e0*/  LDC.64 R12, c[0x0][0x5a8] ;  /* 0x00016a00ff0c7b82 */ /* 0x000ea20000000a00 */
[-C--:B0-----:R-:W-:Y:S02]  /*21f0*/  IMAD R4, R21, R14.reuse, RZ ;  /* 0x0000000e15047224 */ /* 0x081fe400078e02ff */
[----:B------:R-:W-:-:S04]  /*2200*/  IMAD.WIDE.U32 R162, R23, R14, R8 ;  /* 0x0000000e17a27225 */ /* 0x000fc800078e0008 */
[----:B------:R-:W-:Y:S02]  /*2210*/  IMAD R161, R23, R15, R4 ;  /* 0x0000000f17a17224 */ /* 0x000fe400078e0204 */
[-C--:B-1----:R-:W-:Y:S02]  /*2220*/  IMAD R6, R7, R166.reuse, RZ ;  /* 0x000000a607067224 */ /* 0x082fe400078e02ff */
[----:B------:R-:W-:Y:S02]  /*2230*/  IMAD.IADD R21, R163, 0x1, R161 ;  /* 0x00000001a3157824 */ /* 0x000fe400078e02a1 */
[----:B------:R-:W-:Y:S02]  /*2240*/  IMAD.MOV.U32 R20, RZ, RZ, R162 ;  /* 0x000000ffff147224 */ /* 0x000fe400078e00a2 */
[C---:B------:R-:W-:Y:S02]  /*2250*/  IMAD R165, R169.reuse, R167, R6 ;  /* 0x000000a7a9a57224 */ /* 0x040fe400078e0206 */
[----:B------:R-:W-:-:S04]  /*2260*/  IMAD.WIDE.U32 R4, R169, R166, R20 ;  /* 0x000000a6a9047225 */ /* 0x000fc800078e0014 */
[----:B------:R-:W-:Y:S01]  /*2270*/  IMAD.IADD R5, R5, 0x1, R165 ;  /* 0x0000000105057824 */ /* 0x000fe200078e02a5 */
[----:B--2---:R-:W-:-:S04]  /*2280*/  LEA R6, P0, R4, R12, 0x1 ;  /* 0x0000000c04067211 */ /* 0x004fc800078008ff */
[----:B------:R-:W-:-:S05]  /*2290*/  LEA.HI.X R7, R4, R13, R5, 0x1, P0 ;  /* 0x0000000d04077211 */ /* 0x000fca00000f0c05 */
[----:B------:R0:W2:Y:S01]  /*22a0*/  @P1 LDG.E.LTC128B.U16 R15, desc[UR36][R6.64] ;  /* 0x00000024060f1981 */ /* 0x0000a2000c1e1520 */
[----:B------:R-:W-:Y:S01]  /*22b0*/  LEA R4, P0, R160, UR4, 0x1 ;  /* 0x00000004a0047c11 */ /* 0x000fe2000f8008ff */
[----:B------:R-:W-:Y:S01]  /*22c0*/  IMAD.WIDE.U32 R158, R169, R166, R8 ;  /* 0x000000a6a99e7225 */ /* 0x000fe200078e0008 */
[----:B------:R-:W-:Y:S03]  /*22d0*/  BSSY B1, `(.L_x_36) ;  /* 0x0000012000017945 */ /* 0x000fe60003800000 */
[----:B------:R-:W-:Y:S02]  /*22e0*/  IMAD.IADD R159, R165, 0x1, R159 ;  /* 0x00000001a59f7824 */ /* 0x000fe400078e029f */
[----:B------:R-:W-:-:S04]  /*22f0*/  IMAD.WIDE.U32 R158, R23, R14, R158 ;  /* 0x0000000e179e7225 */ /* 0x000fc800078e009e */
[----:B0-----:R-:W-:Y:S01]  /*2300*/  IMAD.IADD R7, R161, 0x1, R159 ;  /* 0x00000001a1077824 */ /* 0x001fe200078e029f */
[----:B------:R-:W-:Y:S02]  /*2310*/  LEA R6, P4, R158, R12, 0x1 ;  /* 0x0000000c9e067211 */ /* 0x000fe400078808ff */
[----:B------:R-:W-:Y:S02]  /*2320*/  SHF.L.U64.HI R159, R166, 0x3, R167 ;  /* 0x00000003a69f7819 */ /* 0x000fe400000102a7 */
[----:B------:R-:W-:Y:S01]  /*2330*/  LEA.HI.X R7, R158, R13, R7, 0x1, P4 ;  /* 0x0000000d9e077211 */ /* 0x000fe200020f0c07 */
[----:B------:R-:W-:Y:S02]  /*2340*/  IMAD.SHL.U32 R158, R166, 0x8, RZ ;  /* 0x00000008a69e7824 */ /* 0x000fe400078e00ff */
[----:B--2---:R-:W-:-:S04]  /*2350*/  IMAD.U32 R5, R15, 0x10000, RZ ;  /* 0x000100000f057824 */ /* 0x004fc800078e00ff */
[----:B------:R-:W-:-:S04]  /*2360*/  FMUL R5, R5, R156 ;  /* 0x0000009c05057220 */ /* 0x000fc80000400000 */
[----:B------:R-:W-:Y:S01]  /*2370*/  FFMA R24, R24, R155, R5 ;  /* 0x0000009b18187223 */ /* 0x000fe20000000005 */
[----:B------:R-:W-:Y:S02]  /*2380*/  LEA.HI.X R5, R160, UR5, R153, 0x1, P0 ;  /* 0x00000005a0057c11 */ /* 0x000fe400080f0c99 */
[----:B------:R-:W-:Y:S02]  /*2390*/  ISETP.GT.AND P0, PT, R3, 0x1, PT ;  /* 0x000000010300780c */ /* 0x000fe40003f04270 */
[----:B------:R-:W-:Y:S02]  /*23a0*/  F2FP.BF16.F32.PACK_AB R24, RZ, R24 ;  /* 0x00000018ff18723e */ /* 0x000fe400000010ff */
[----:B------:R-:W-:-:S03]  /*23b0*/  ISETP.GT.AND P3, PT, R0, RZ, P0 ;  /* 0x000000ff0000720c */ /* 0x000fc60000764270 */
[----:B------:R0:W-:Y:S10]  /*23c0*/  @P1 STG.E.U16 desc[UR36][R4.64], R24 ;  /* 0x0000001804001986 */ /* 0x0001f4000c101524 */
[----:B------:R-:W-:Y:S05]  /*23d0*/  @!P3 BRA `(.L_x_37) ;  /* 0x000000000004b947 */ /* 0x000fea0003800000 */
[----:B------:R1:W5:Y:S02]  /*23e0*/  LDG.E.LTC128B.U16 R15, desc[UR36][R6.64+0x2] ;  /* 0x00000224060f7981 */ /* 0x000364000c1e1520 */
.L_x_37:
[----:B------:R-:W-:Y:S05]  /*23f0*/  BSYNC B1 ;  /* 0x0000000000017941 */ /* 0x000fea0003800000 */
.L_x_36:
[----:B-----5:R-:W-:Y:S01]  /*2400*/  IMAD.U32 R153, R15, 0x10000, RZ ;  /* 0x000100000f997824 */ /* 0x020fe200078e00ff */
[----:B------:R-:W-:Y:S01]  /*2410*/  ISETP.GT.AND P2, PT, R0, 0x8, P2 ;  /* 0x000000080000780c */ /* 0x000fe20001744270 */
[----:B------:R-:W-:Y:S01]  /*2420*/  IMAD.WIDE.U32 R158, R169, R166, R158 ;  /* 0x000000a6a99e7225 */ /* 0x000fe200078e009e */
[----:B0-----:R-:W-:-:S03]  /*2430*/  PRMT R24, R15, 0x7610, R24 ;  /* 0x000076100f187816 */ /* 0x001fc60000000018 */
[----:B------:R-:W-:Y:S01]  /*2440*/  FMUL R20, R153, R156 ;  /* 0x0000009c99147220 */ /* 0x000fe20000400000 */
[----:B------:R-:W-:Y:S01]  /*2450*/  IMAD.IADD R165, R165, 0x1, R159 ;  /* 0x00000001a5a57824 */ /* 0x000fe200078e029f */
[----:B------:R-:W-:Y:S02]  /*2460*/  IADD3 R162, P1, R162, R158, RZ ;  /* 0x0000009ea2a27210 */ /* 0x000fe40007f3e0ff */
[----:B------:R-:W-:-:S03]  /*2470*/  FFMA R25, R25, R155, R20 ;  /* 0x0000009b19197223 */ /* 0x000fc60000000014 */
[----:B------:R-:W-:Y:S02]  /*2480*/  IMAD.X R21, R165, 0x1, R21, P1 ;  /* 0x00000001a5157824 */ /* 0x000fe400008e0615 */
[----:B------:R-:W-:Y:S02]  /*2490*/  F2FP.BF16.F32.PACK_AB R25, RZ, R25 ;  /* 0x00000019ff19723e */ /* 0x000fe400000010ff */
[C---:B------:R-:W-:Y:S02]  /*24a0*/  LEA R20, P1, R162.reuse, R12, 0x1 ;  /* 0x0000000ca2147211 */ /* 0x040fe400078208ff */
[----:B------:R-:W-:Y:S02]  /*24b0*/  PRMT R153, R25, 0x7610, R153 ;  /* 0x0000761019997816 */ /* 0x000fe40000000099 */
[----:B------:R-:W-:-:S03]  /*24c0*/  LEA.HI.X R21, R162, R13, R21, 0x1, P1 ;  /* 0x0000000da2157211 */ /* 0x000fc600008f0c15 */
[----:B------:R0:W-:Y:S04]  /*24d0*/  @P3 STG.E.U16 desc[UR36][R4.64+0x2], R153 ;  /* 0x0000029904003986 */ /* 0x0001e8000c101524 */
[----:B------:R-:W2:Y:S01]  /*24e0*/  @P2 LDG.E.LTC128B.U16 R24, desc[UR36][R20.64] ;  /* 0x0000002414182981 */ /* 0x000ea2000c1e1520 */
[----:B------:R-:W-:Y:S01]  /*24f0*/  IADD3 R8, P1, R8, R158, RZ ;  /* 0x0000009e08087210 */ /* 0x000fe20007f3e0ff */
[----:B------:R-:W-:Y:S01]  /*2500*/  BSSY B1, `(.L_x_38) ;  /* 0x0000011000017945 */ /* 0x000fe20003800000 */
[----:B------:R-:W-:Y:S02]  /*2510*/  SHF.L.U64.HI R11, R10, 0x4, R11 ;  /* 0x000000040a0b7819 */ /* 0x000fe4000001020b */
[----:B------:R-:W-:Y:S01]  /*2520*/  ISETP.GT.AND P0, PT, R0, 0x8, P0 ;  /* 0x000000080000780c */ /* 0x000fe20000704270 */
[----:B------:R-:W-:Y:S01]  /*2530*/  IMAD.X R9, R9, 0x1, R165, P1 ;  /* 0x0000000109097824 */ /* 0x000fe200008e06a5 */
[----:B------:R-:W-:-:S05]  /*2540*/  LEA R10, P1, R10, R4, 0x4 ;  /* 0x000000040a0a7211 */ /* 0x000fca00078220ff */
[----:B------:R-:W-:Y:S02]  /*2550*/  IMAD.X R11, R11, 0x1, R5, P1 ;  /* 0x000000010b0b7824 */ /* 0x000fe400008e0605 */
[----:B--2---:R-:W-:-:S04]  /*2560*/  IMAD.U32 R15, R24, 0x10000, RZ ;  /* 0x00010000180f7824 */ /* 0x004fc800078e00ff */
[----:B------:R-:W-:Y:S01]  /*2570*/  FMUL R25, R15, R156 ;  /* 0x0000009c0f197220 */ /* 0x000fe20000400000 */
[----:B------:R-:W-:-:S04]  /*2580*/  IMAD.WIDE.U32 R14, R23, R14, R8 ;  /* 0x0000000e170e7225 */ /* 0x000fc800078e0008 */
[----:B------:R-:W-:Y:S01]  /*2590*/  FFMA R25, R26, R155, R25 ;  /* 0x0000009b1a197223 */ /* 0x000fe20000000019 */
[----:B------:R-:W-:Y:S01]  /*25a0*/  IMAD.IADD R9, R161, 0x1, R15 ;  /* 0x00000001a1097824 */ /* 0x000fe200078e020f */
[----:B------:R-:W-:-:S03]  /*25b0*/  LEA R8, P3, R14, R12, 0x1 ;  /* 0x0000000c0e087211 */ /* 0x000fc600078608ff */
[----:B------:R-:W-:Y:S02]  /*25c0*/  F2FP.BF16.F32.PACK_AB R25, RZ, R25 ;  /* 0x00000019ff19723e */ /* 0x000fe400000010ff */
[----:B------:R-:W-:-:S03]  /*25d0*/  LEA.HI.X R9, R14, R13, R9, 0x1, P3 ;  /* 0x0000000d0e097211 */ /* 0x000fc600018f0c09 */
[----:B------:R0:W-:Y:S01]  /*25e0*/  @P2 STG.E.U16 desc[UR36][R10.64], R25 ;  /* 0x000000190a002986 */ /* 0x0001e2000c101524 */
[----:B------:R-:W-:Y:S05]  /*25f0*/  @!P0 BRA `(.L_x_39) ;  /* 0x0000000000048947 */ /* 0x000fea0003800000 */
[----:B------:R2:W5:Y:S02]  /*2600*/  LDG.E.LTC128B.U16 R24, desc[UR36][R8.64+0x2] ;  /* 0x0000022408187981 */ /* 0x000564000c1e1520 */
.L_x_39:
[----:B------:R-:W-:Y:S05]  /*2610*/  BSYNC B1 ;  /* 0x0000000000017941 */ /* 0x000fea0003800000 */
.L_x_38:
[----:B-----5:R-:W-:Y:S01]  /*2620*/  IMAD.U32 R13, R24, 0x10000, RZ ;  /* 0x00010000180d7824 */ /* 0x020fe200078e00ff */
[----:B------:R-:W-:Y:S01]  /*2630*/  ISETP.GT.AND P1, PT, R3, 0x8, PT ;  /* 0x000000080300780c */ /* 0x000fe20003f24270 */
[----:B------:R-:W-:Y:S02]  /*2640*/  BSSY B1, `(.L_x_40) ;  /* 0x0000008000017945 */ /* 0x000fe40003800000 */
[----:B------:R-:W-:Y:S01]  /*2650*/  FMUL R12, R13, R156 ;  /* 0x0000009c0d0c7220 */ /* 0x000fe20000400000 */
[----:B------:R-:W-:-:S03]  /*2660*/  ISETP.GT.AND P2, PT, R0, RZ, P1 ;  /* 0x000000ff0000720c */ /* 0x000fc60000f44270 */
[----:B------:R-:W-:-:S05]  /*2670*/  FFMA R12, R27, R155, R12 ;  /* 0x0000009b1b0c7223 */ /* 0x000fca000000000c */
[----:B------:R-:W-:-:S05]  /*2680*/  F2FP.BF16.F32.PACK_AB R12, RZ, R12 ;  /* 0x0000000cff0c723e */ /* 0x000fca00000010ff */
[----:B------:R3:W-:Y:S01]  /*2690*/  @P0 STG.E.U16 desc[UR36][R10.64+0x2], R12 ;  /* 0x0000020c0a000986 */ /* 0x0007e2000c101524 */
[----:B------:R-:W-:Y:S05]  /*26a0*/  @!P2 BRA `(.L_x_41) ;  /* 0x000000000004a947 */ /* 0x000fea0003800000 */
[----:B------:R4:W5:Y:S02]  /*26b0*/  LDG.E.LTC128B.U16 R24, desc[UR36][R6.64+0x10] ;  /* 0x0000102406187981 */ /* 0x000964000c1e1520 */
.L_x_41:
[----:B------:R-:W-:Y:S05]  /*26c0*/  BSYNC B1 ;  /* 0x0000000000017941 */ /* 0x000fea0003800000 */
.L_x_40:
        /* <DEDUP_REMOVED lines=10> */
.L_x_43:
[----:B------:R-:W-:Y:S05]  /*2770*/  BSYNC B1 ;  /* 0x0000000000017941 */ /* 0x000fea0003800000 */
.L_x_42:
[----:B0----5:R-:W-:Y:S01]  /*2780*/  IMAD.U32 R13, R24, 0x10000, RZ ;  /* 0x00010000180d7824 */ /* 0x021fe200078e00ff */
[----:B------:R-:W-:Y:S01]  /*2790*/  ISETP.GT.AND P1, PT, R0, 0x8, P1 ;  /* 0x000000080000780c */ /* 0x000fe20000f24270 */
[----:B------:R-:W-:Y:S02]  /*27a0*/  BSSY B1, `(.L_x_44) ;  /* 0x0000007000017945 */ /* 0x000fe40003800000 */
[----:B---3--:R-:W-:-:S04]  /*27b0*/  FMUL R12, R13, R156 ;  /* 0x0000009c0d0c7220 */ /* 0x008fc80000400000 */
[----:B------:R-:W-:-:S05]  /*27c0*/  FFMA R12, R29, R155, R12 ;  /* 0x0000009b1d0c7223 */ /* 0x000fca000000000c */
[----:B------:R-:W-:-:S05]  /*27d0*/  F2FP.BF16.F32.PACK_AB R12, RZ, R12 ;  /* 0x0000000cff0c723e */ /* 0x000fca00000010ff */
[----:B------:R0:W-:Y:S01]  /*27e0*/  @P3 STG.E.U16 desc[UR36][R4.64+0x12], R12 ;  /* 0x0000120c04003986 */ /* 0x0001e2000c101524 */
[----:B------:R-:W-:Y:S05]  /*27f0*/  @!P1 BRA `(.L_x_45) ;  /* 0x0000000000049947 */ /* 0x000fea0003800000 */
[----:B------:R3:W5:Y:S02]  /*2800*/  LDG.E.LTC128B.U16 R24, desc[UR36][R8.64+0x10] ;  /* 0x0000102408187981 */ /* 0x000764000c1e1520 */
.L_x_45:
[----:B------:R-:W-:Y:S05]  /*2810*/  BSYNC B1 ;  /* 0x0000000000017941 */ /* 0x000fea0003800000 */
.L_x_44:
[----:B-----5:R-:W-:Y:S01]  /*2820*/  IMAD.U32 R13, R24, 0x10000, RZ ;  /* 0x00010000180d7824 */ /* 0x020fe200078e00ff */
[----:B------:R-:W-:Y:S01]  /*2830*/  ISETP.GT.AND P0, PT, R0, 0x8, P0 ;  /* 0x000000080000780c */ /* 0x000fe20000704270 */
[----:B------:R-:W-:Y:S02]  /*2840*/  BSSY B1, `(.L_x_46) ;  /* 0x0000007000017945 */ /* 0x000fe40003800000 */
[----:B------:R-:W-:-:S04]  /*2850*/  FMUL R13, R13, R156 ;  /* 0x0000009c0d0d7220 */ /* 0x000fc80000400000 */
[----:B------:R-:W-:-:S05]  /*2860*/  FFMA R13, R30, R155, R13 ;  /* 0x0000009b1e0d7223 */ /* 0x000fca000000000d */
[----:B------:R-:W-:-:S05]  /*2870*/  F2FP.BF16.F32.PACK_AB R13, RZ, R13 ;  /* 0x0000000dff0d723e */ /* 0x000fca00000010ff */
[----:B------:R0:W-:Y:S01]  /*2880*/  @P1 STG.E.U16 desc[UR36][R10.64+0x10], R13 ;  /* 0x0000100d0a001986 */ /* 0x0001e2000c101524 */
[----:B------:R-:W-:Y:S05]  /*2890*/  @!P0 BRA `(.L_x_47) ;  /* 0x0000000000048947 */ /* 0x000fea0003800000 */
[----:B------:R0:W5:Y:S02]  /*28a0*/  LDG.E.LTC128B.U16 R24, desc[UR36][R8.64+0x12] ;  /* 0x0000122408187981 */ /* 0x000164000c1e1520 */
.L_x_47:
[----:B------:R-:W-:Y:S05]  /*28b0*/  BSYNC B1 ;  /* 0x0000000000017941 */ /* 0x000fea0003800000 */
.L_x_46:
[----:B0----5:R-:W-:Y:S01]  /*28c0*/  IMAD.U32 R13, R24, 0x10000, RZ ;  /* 0x00010000180d7824 */ /* 0x021fe200078e00ff */
        /* <DEDUP_REMOVED lines=9> */
.L_x_49:
[----:B------:R-:W-:Y:S05]  /*2960*/  BSYNC B1 ;  /* 0x0000000000017941 */ /* 0x000fea0003800000 */
.L_x_48:
        /* <DEDUP_REMOVED lines=10> */
.L_x_51:
[----:B------:R-:W-:Y:S05]  /*2a10*/  BSYNC B1 ;  /* 0x0000000000017941 */ /* 0x000fea0003800000 */
.L_x_50:
[----:B0----5:R-:W-:Y:S01]  /*2a20*/  IMAD.U32 R13, R24, 0x10000, RZ ;  /* 0x00010000180d7824 */ /* 0x021fe200078e00ff */
        /* <DEDUP_REMOVED lines=8> */
.L_x_53:
[----:B------:R-:W-:Y:S05]  /*2ab0*/  BSYNC B1 ;  /* 0x0000000000017941 */ /* 0x000fea0003800000 */
.L_x_52:
        /* <DEDUP_REMOVED lines=9> */
.L_x_55:
[----:B------:R-:W-:Y:S05]  /*2b50*/  BSYNC B1 ;  /* 0x0000000000017941 */ /* 0x000fea0003800000 */
.L_x_54:
        /* <DEDUP_REMOVED lines=10> */
.L_x_57:
[----:B------:R-:W-:Y:S05]  /*2c00*/  BSYNC B1 ;  /* 0x0000000000017941 */ /* 0x000fea0003800000 */
.L_x_56:
        /* <DEDUP_REMOVED lines=10> */
.L_x_59:
[----:B------:R-:W-:Y:S05]  /*2cb0*/  BSYNC B1 ;  /* 0x0000000000017941 */ /* 0x000fea0003800000 */
.L_x_58:
        /* <DEDUP_REMOVED lines=9> */
.L_x_61:
[----:B------:R-:W-:Y:S05]  /*2d50*/  BSYNC B1 ;  /* 0x0000000000017941 */ /* 0x000fea0003800000 */
.L_x_60:
        /* <DEDUP_REMOVED lines=9> */
.L_x_63:
[----:B------:R-:W-:Y:S05]  /*2df0*/  BSYNC B1 ;  /* 0x0000000000017941 */ /* 0x000fea0003800000 */
.L_x_62:
        /* <DEDUP_REMOVED lines=10> */
.L_x_65:
[----:B------:R-:W-:Y:S05]  /*2ea0*/  BSYNC B1 ;  /* 0x0000000000017941 */ /* 0x000fea0003800000 */
.L_x_64:
        /* <DEDUP_REMOVED lines=10> */
.L_x_67:
[----:B------:R-:W-:Y:S05]  /*2f50*/  BSYNC B1 ;  /* 0x0000000000017941 */ /* 0x000fea0003800000 */
.L_x_66:
        /* <DEDUP_REMOVED lines=9> */
.L_x_69:
[----:B------:R-:W-:Y:S05]  /*2ff0*/  BSYNC B1 ;  /* 0x0000000000017941 */ /* 0x000fea0003800000 */
.L_x_68:
        /* <DEDUP_REMOVED lines=9> */
.L_x_71:
[----:B------:R-:W-:Y:S05]  /*3090*/  BSYNC B1 ;  /* 0x0000000000017941 */ /* 0x000fea0003800000 */
.L_x_70:
        /* <DEDUP_REMOVED lines=10> */
.L_x_73:
[----:B------:R-:W-:Y:S05]  /*3140*/  BSYNC B1 ;  /* 0x0000000000017941 */ /* 0x000fea0003800000 */
.L_x_72:
        /* <DEDUP_REMOVED lines=10> */
.L_x_75:
[----:B------:R-:W-:Y:S05]  /*31f0*/  BSYNC B1 ;  /* 0x0000000000017941 */ /* 0x000fea0003800000 */
.L_x_74:
        /* <DEDUP_REMOVED lines=9> */
.L_x_77:
[----:B------:R-:W-:Y:S05]  /*3290*/  BSYNC B1 ;  /* 0x0000000000017941 */ /* 0x000fea0003800000 */
.L_x_76:
        /* <DEDUP_REMOVED lines=9> */
.L_x_79:
[----:B------:R-:W-:Y:S05]  /*3330*/  BSYNC B1 ;  /* 0x0000000000017941 */ /* 0x000fea0003800000 */
.L_x_78:
        /* <DEDUP_REMOVED lines=10> */
.L_x_81:
[----:B------:R-:W-:Y:S05]  /*33e0*/  BSYNC B1 ;  /* 0x0000000000017941 */ /* 0x000fea0003800000 */
.L_x_80:
        /* <DEDUP_REMOVED lines=10> */
.L_x_83:
[----:B------:R-:W-:Y:S05]  /*3490*/  BSYNC B1 ;  /* 0x0000000000017941 */ /* 0x000fea0003800000 */
.L_x_82:
        /* <DEDUP_REMOVED lines=9> */
.L_x_85:
[----:B------:R-:W-:Y:S05]  /*3530*/  BSYNC B1 ;  /* 0x0000000000017941 */ /* 0x000fea0003800000 */
.L_x_84:
        /* <DEDUP_REMOVED lines=9> */
.L_x_87:
[----:B------:R-:W-:Y:S05]  /*35d0*/  BSYNC B1 ;  /* 0x0000000000017941 */ /* 0x000fea0003800000 */
.L_x_86:
        /* <DEDUP_REMOVED lines=10> */
.L_x_89:
[----:B------:R-:W-:Y:S05]  /*3680*/  BSYNC B1 ;  /* 0x0000000000017941 */ /* 0x000fea0003800000 */
.L_x_88:
        /* <DEDUP_REMOVED lines=10> */
.L_x_91:
[----:B------:R-:W-:Y:S05]  /*3730*/  BSYNC B1 ;  /* 0x0000000000017941 */ /* 0x000fea0003800000 */
.L_x_90:
        /* <DEDUP_REMOVED lines=9> */
.L_x_93:
[----:B------:R-:W-:Y:S05]  /*37d0*/  BSYNC B1 ;  /* 0x0000000000017941 */ /* 0x000fea0003800000 */
.L_x_92:
        /* <DEDUP_REMOVED lines=9> */
.L_x_95:
[----:B------:R-:W-:Y:S05]  /*3870*/  BSYNC B1 ;  /* 0x0000000000017941 */ /* 0x000fea0003800000 */
.L_x_94:
        /* <DEDUP_REMOVED lines=10> */
.L_x_97:
[----:B------:R-:W-:Y:S05]  /*3920*/  BSYNC B1 ;  /* 0x0000000000017941 */ /* 0x000fea0003800000 */
.L_x_96:
        /* <DEDUP_REMOVED lines=10> */
.L_x_99:
[----:B------:R-:W-:Y:S05]  /*39d0*/  BSYNC B1 ;  /* 0x0000000000017941 */ /* 0x000fea0003800000 */
.L_x_98:
        /* <DEDUP_REMOVED lines=9> */
.L_x_101:
[----:B------:R-:W-:Y:S05]  /*3a70*/  BSYNC B1 ;  /* 0x0000000000017941 */ /* 0x000fea0003800000 */
.L_x_100:
        /* <DEDUP_REMOVED lines=9> */
.L_x_103:
[----:B------:R-:W-:Y:S05]  /*3b10*/  BSYNC B1 ;  /* 0x0000000000017941 */ /* 0x000fea0003800000 */
.L_x_102:
        /* <DEDUP_REMOVED lines=10> */
.L_x_105:
[----:B------:R-:W-:Y:S05]  /*3bc0*/  BSYNC B1 ;  /* 0x0000000000017941 */ /* 0x000fea0003800000 */
.L_x_104:
        /* <DEDUP_REMOVED lines=10> */
.L_x_107:
[----:B------:R-:W-:Y:S05]  /*3c70*/  BSYNC B1 ;  /* 0x0000000000017941 */ /* 0x000fea0003800000 */
.L_x_106:
        /* <DEDUP_REMOVED lines=9> */
.L_x_109:
[----:B------:R-:W-:Y:S05]  /*3d10*/  BSYNC B1 ;  /* 0x0000000000017941 */ /* 0x000fea0003800000 */
.L_x_108:
        /* <DEDUP_REMOVED lines=9> */
.L_x_111:
[----:B------:R-:W-:Y:S05]  /*3db0*/  BSYNC B1 ;  /* 0x0000000000017941 */ /* 0x000fea0003800000 */
.L_x_110:
        /* <DEDUP_REMOVED lines=10> */
.L_x_113:
[----:B------:R-:W-:Y:S05]  /*3e60*/  BSYNC B1 ;  /* 0x0000000000017941 */ /* 0x000fea0003800000 */
.L_x_112:
        /* <DEDUP_REMOVED lines=10> */
.L_x_115:
[----:B------:R-:W-:Y:S05]  /*3f10*/  BSYNC B1 ;  /* 0x0000000000017941 */ /* 0x000fea0003800000 */
.L_x_114:
        /* <DEDUP_REMOVED lines=9> */
.L_x_117:
[----:B------:R-:W-:Y:S05]  /*3fb0*/  BSYNC B1 ;  /* 0x0000000000017941 */ /* 0x000fea0003800000 */
.L_x_116:
        /* <DEDUP_REMOVED lines=9> */
.L_x_119:
[----:B------:R-:W-:Y:S05]  /*4050*/  BSYNC B1 ;  /* 0x0000000000017941 */ /* 0x000fea0003800000 */
.L_x_118:
        /* <DEDUP_REMOVED lines=10> */
.L_x_121:
[----:B------:R-:W-:Y:S05]  /*4100*/  BSYNC B1 ;  /* 0x0000000000017941 */ /* 0x000fea0003800000 */
.L_x_120:
        /* <DEDUP_REMOVED lines=10> */
.L_x_123:
[----:B------:R-:W-:Y:S05]  /*41b0*/  BSYNC B1 ;  /* 0x0000000000017941 */ /* 0x000fea0003800000 */
.L_x_122:
        /* <DEDUP_REMOVED lines=9> */
.L_x_125:
[----:B------:R-:W-:Y:S05]  /*4250*/  BSYNC B1 ;  /* 0x0000000000017941 */ /* 0x000fea0003800000 */
.L_x_124:
        /* <DEDUP_REMOVED lines=9> */
.L_x_127:
[----:B------:R-:W-:Y:S05]  /*42f0*/  BSYNC B1 ;  /* 0x0000000000017941 */ /* 0x000fea0003800000 */
.L_x_126:
        /* <DEDUP_REMOVED lines=10> */
.L_x_129:
[----:B------:R-:W-:Y:S05]  /*43a0*/  BSYNC B1 ;  /* 0x0000000000017941 */ /* 0x000fea0003800000 */
.L_x_128:
        /* <DEDUP_REMOVED lines=10> */
.L_x_131:
[----:B------:R-:W-:Y:S05]  /*4450*/  BSYNC B1 ;  /* 0x0000000000017941 */ /* 0x000fea0003800000 */
.L_x_130:
        /* <DEDUP_REMOVED lines=9> */
.L_x_133:
[----:B------:R-:W-:Y:S05]  /*44f0*/  BSYNC B1 ;  /* 0x0000000000017941 */ /* 0x000fea0003800000 */
.L_x_132:
        /* <DEDUP_REMOVED lines=9> */
.L_x_135:
[----:B------:R-:W-:Y:S05]  /*4590*/  BSYNC B1 ;  /* 0x0000000000017941 */ /* 0x000fea0003800000 */
.L_x_134:
        /* <DEDUP_REMOVED lines=10> */
.L_x_137:
[----:B------:R-:W-:Y:S05]  /*4640*/  BSYNC B1 ;  /* 0x0000000000017941 */ /* 0x000fea0003800000 */
.L_x_136:
        /* <DEDUP_REMOVED lines=10> */
.L_x_139:
[----:B------:R-:W-:Y:S05]  /*46f0*/  BSYNC B1 ;  /* 0x0000000000017941 */ /* 0x000fea0003800000 */
.L_x_138:
        /* <DEDUP_REMOVED lines=9> */
.L_x_141:
[----:B------:R-:W-:Y:S05]  /*4790*/  BSYNC B1 ;  /* 0x0000000000017941 */ /* 0x000fea0003800000 */
.L_x_140:
        /* <DEDUP_REMOVED lines=9> */
.L_x_143:
[----:B------:R-:W-:Y:S05]  /*4830*/  BSYNC B1 ;  /* 0x0000000000017941 */ /* 0x000fea0003800000 */
.L_x_142:
        /* <DEDUP_REMOVED lines=10> */
.L_x_145:
[----:B------:R-:W-:Y:S05]  /*48e0*/  BSYNC B1 ;  /* 0x0000000000017941 */ /* 0x000fea0003800000 */
.L_x_144:
        /* <DEDUP_REMOVED lines=10> */
.L_x_147:
[----:B------:R-:W-:Y:S05]  /*4990*/  BSYNC B1 ;  /* 0x0000000000017941 */ /* 0x000fea0003800000 */
.L_x_146:
        /* <DEDUP_REMOVED lines=9> */
.L_x_149:
[----:B------:R-:W-:Y:S05]  /*4a30*/  BSYNC B1 ;  /* 0x0000000000017941 */ /* 0x000fea0003800000 */
.L_x_148:
        /* <DEDUP_REMOVED lines=9> */
.L_x_151:
[----:B------:R-:W-:Y:S05]  /*4ad0*/  BSYNC B1 ;  /* 0x0000000000017941 */ /* 0x000fea0003800000 */
.L_x_150:
        /* <DEDUP_REMOVED lines=10> */
.L_x_153:
[----:B------:R-:W-:Y:S05]  /*4b80*/  BSYNC B1 ;  /* 0x0000000000017941 */ /* 0x000fea0003800000 */
.L_x_152:
        /* <DEDUP_REMOVED lines=10> */
.L_x_155:
[----:B------:R-:W-:Y:S05]  /*4c30*/  BSYNC B1 ;  /* 0x0000000000017941 */ /* 0x000fea0003800000 */
.L_x_154:
        /* <DEDUP_REMOVED lines=9> */
.L_x_157:
[----:B------:R-:W-:Y:S05]  /*4cd0*/  BSYNC B1 ;  /* 0x0000000000017941 */ /* 0x000fea0003800000 */
.L_x_156:
        /* <DEDUP_REMOVED lines=9> */
.L_x_159:
[----:B------:R-:W-:Y:S05]  /*4d70*/  BSYNC B1 ;  /* 0x0000000000017941 */ /* 0x000fea0003800000 */
.L_x_158:
        /* <DEDUP_REMOVED lines=10> */
.L_x_161:
[----:B------:R-:W-:Y:S05]  /*4e20*/  BSYNC B1 ;  /* 0x0000000000017941 */ /* 0x000fea0003800000 */
.L_x_160:
        /* <DEDUP_REMOVED lines=10> */
.L_x_163:
[----:B------:R-:W-:Y:S05]  /*4ed0*/  BSYNC B1 ;  /* 0x0000000000017941 */ /* 0x000fea0003800000 */
.L_x_162:
        /* <DEDUP_REMOVED lines=9> */
.L_x_165:
[----:B------:R-:W-:Y:S05]  /*4f70*/  BSYNC B1 ;  /* 0x0000000000017941 */ /* 0x000fea0003800000 */
.L_x_164:
        /* <DEDUP_REMOVED lines=9> */
.L_x_167:
[----:B------:R-:W-:Y:S05]  /*5010*/  BSYNC B1 ;  /* 0x0000000000017941 */ /* 0x000fea0003800000 */
.L_x_166:
        /* <DEDUP_REMOVED lines=10> */
.L_x_169:
[----:B------:R-:W-:Y:S05]  /*50c0*/  BSYNC B1 ;  /* 0x0000000000017941 */ /* 0x000fea0003800000 */
.L_x_168:
        /* <DEDUP_REMOVED lines=10> */
.L_x_171:
[----:B------:R-:W-:Y:S05]  /*5170*/  BSYNC B1 ;  /* 0x0000000000017941 */ /* 0x000fea0003800000 */
.L_x_170:
        /* <DEDUP_REMOVED lines=9> */
.L_x_173:
[----:B------:R-:W-:Y:S05]  /*5210*/  BSYNC B1 ;  /* 0x0000000000017941 */ /* 0x000fea0003800000 */
.L_x_172:
        /* <DEDUP_REMOVED lines=9> */
.L_x_175:
[----:B------:R-:W-:Y:S05]  /*52b0*/  BSYNC B1 ;  /* 0x0000000000017941 */ /* 0x000fea0003800000 */
.L_x_174:
        /* <DEDUP_REMOVED lines=10> */
.L_x_177:
[----:B------:R-:W-:Y:S05]  /*5360*/  BSYNC B1 ;  /* 0x0000000000017941 */ /* 0x000fea0003800000 */
.L_x_176:
        /* <DEDUP_REMOVED lines=10> */
.L_x_179:
[----:B------:R-:W-:Y:S05]  /*5410*/  BSYNC B1 ;  /* 0x0000000000017941 */ /* 0x000fea0003800000 */
.L_x_178:
        /* <DEDUP_REMOVED lines=9> */
.L_x_181:
[----:B------:R-:W-:Y:S05]  /*54b0*/  BSYNC B1 ;  /* 0x0000000000017941 */ /* 0x000fea0003800000 */
.L_x_180:
        /* <DEDUP_REMOVED lines=9> */
.L_x_183:
[----:B------:R-:W-:Y:S05]  /*5550*/  BSYNC B1 ;  /* 0x0000000000017941 */ /* 0x000fea0003800000 */
.L_x_182:
        /* <DEDUP_REMOVED lines=10> */
.L_x_185:
[----:B------:R-:W-:Y:S05]  /*5600*/  BSYNC B1 ;  /* 0x0000000000017941 */ /* 0x000fea0003800000 */
.L_x_184:
        /* <DEDUP_REMOVED lines=10> */
.L_x_187:
[----:B------:R-:W-:Y:S05]  /*56b0*/  BSYNC B1 ;  /* 0x0000000000017941 */ /* 0x000fea0003800000 */
.L_x_186:
        /* <DEDUP_REMOVED lines=9> */
.L_x_189:
[----:B------:R-:W-:Y:S05]  /*5750*/  BSYNC B1 ;  /* 0x0000000000017941 */ /* 0x000fea0003800000 */
.L_x_188:
        /* <DEDUP_REMOVED lines=9> */
.L_x_191:
[----:B------:R-:W-:Y:S05]  /*57f0*/  BSYNC B1 ;  /* 0x0000000000017941 */ /* 0x000fea0003800000 */
.L_x_190:
        /* <DEDUP_REMOVED lines=10> */
.L_x_193:
[----:B------:R-:W-:Y:S05]  /*58a0*/  BSYNC B1 ;  /* 0x0000000000017941 */ /* 0x000fea0003800000 */
.L_x_192:
        /* <DEDUP_REMOVED lines=10> */
.L_x_195:
[----:B------:R-:W-:Y:S05]  /*5950*/  BSYNC B1 ;  /* 0x0000000000017941 */ /* 0x000fea0003800000 */
.L_x_194:
        /* <DEDUP_REMOVED lines=9> */
.L_x_197:
[----:B------:R-:W-:Y:S05]  /*59f0*/  BSYNC B1 ;  /* 0x0000000000017941 */ /* 0x000fea0003800000 */
.L_x_196:
        /* <DEDUP_REMOVED lines=9> */
.L_x_199:
[----:B------:R-:W-:Y:S05]  /*5a90*/  BSYNC B1 ;  /* 0x0000000000017941 */ /* 0x000fea0003800000 */
.L_x_198:
        /* <DEDUP_REMOVED lines=10> */
.L_x_201:
[----:B------:R-:W-:Y:S05]  /*5b40*/  BSYNC B1 ;  /* 0x0000000000017941 */ /* 0x000fea0003800000 */
.L_x_200:
        /* <DEDUP_REMOVED lines=10> */
.L_x_203:
[----:B------:R-:W-:Y:S05]  /*5bf0*/  BSYNC B1 ;  /* 0x0000000000017941 */ /* 0x000fea0003800000 */
.L_x_202:
        /* <DEDUP_REMOVED lines=9> */
.L_x_205:
[----:B------:R-:W-:Y:S05]  /*5c90*/  BSYNC B1 ;  /* 0x0000000000017941 */ /* 0x000fea0003800000 */
.L_x_204:
        /* <DEDUP_REMOVED lines=9> */
.L_x_207:
[----:B------:R-:W-:Y:S05]  /*5d30*/  BSYNC B1 ;  /* 0x0000000000017941 */ /* 0x000fea0003800000 */
.L_x_206:
        /* <DEDUP_REMOVED lines=10> */
.L_x_209:
[----:B------:R-:W-:Y:S05]  /*5de0*/  BSYNC B1 ;  /* 0x0000000000017941 */ /* 0x000fea0003800000 */
.L_x_208:
        /* <DEDUP_REMOVED lines=10> */
.L_x_211:
[----:B------:R-:W-:Y:S05]  /*5e90*/  BSYNC B1 ;  /* 0x0000000000017941 */ /* 0x000fea0003800000 */
.L_x_210:
        /* <DEDUP_REMOVED lines=9> */
.L_x_213:
[----:B------:R-:W-:Y:S05]  /*5f30*/  BSYNC B1 ;  /* 0x0000000000017941 */ /* 0x000fea0003800000 */
.L_x_212:
        /* <DEDUP_REMOVED lines=9> */
.L_x_215:
[----:B------:R-:W-:Y:S05]  /*5fd0*/  BSYNC B1 ;  /* 0x0000000000017941 */ /* 0x000fea0003800000 */
.L_x_214:
        /* <DEDUP_REMOVED lines=10> */
.L_x_217:
[----:B------:R-:W-:Y:S05]  /*6080*/  BSYNC B1 ;  /* 0x0000000000017941 */ /* 0x000fea0003800000 */
.L_x_216:
        /* <DEDUP_REMOVED lines=10> */
.L_x_219:
[----:B------:R-:W-:Y:S05]  /*6130*/  BSYNC B1 ;  /* 0x0000000000017941 */ /* 0x000fea0003800000 */
.L_x_218:
        /* <DEDUP_REMOVED lines=9> */
.L_x_221:
[----:B------:R-:W-:Y:S05]  /*61d0*/  BSYNC B1 ;  /* 0x0000000000017941 */ /* 0x000fea0003800000 */
.L_x_220:
        /* <DEDUP_REMOVED lines=9> */
.L_x_223:
[----:B------:R-:W-:Y:S05]  /*6270*/  BSYNC B1 ;  /* 0x0000000000017941 */ /* 0x000fea0003800000 */
.L_x_222:
        /* <DEDUP_REMOVED lines=10> */
.L_x_225:
[----:B------:R-:W-:Y:S05]  /*6320*/  BSYNC B1 ;  /* 0x0000000000017941 */ /* 0x000fea0003800000 */
.L_x_224:
        /* <DEDUP_REMOVED lines=10> */
.L_x_227:
[----:B------:R-:W-:Y:S05]  /*63d0*/  BSYNC B1 ;  /* 0x0000000000017941 */ /* 0x000fea0003800000 */
.L_x_226:
        /* <DEDUP_REMOVED lines=9> */
.L_x_229:
[----:B------:R-:W-:Y:S05]  /*6470*/  BSYNC B1 ;  /* 0x0000000000017941 */ /* 0x000fea0003800000 */
.L_x_228:
        /* <DEDUP_REMOVED lines=9> */
.L_x_231:
[----:B------:R-:W-:Y:S05]  /*6510*/  BSYNC B1 ;  /* 0x0000000000017941 */ /* 0x000fea0003800000 */
.L_x_230:
        /* <DEDUP_REMOVED lines=10> */
.L_x_233:
[----:B------:R-:W-:Y:S05]  /*65c0*/  BSYNC B1 ;  /* 0x0000000000017941 */ /* 0x000fea0003800000 */
.L_x_232:
        /* <DEDUP_REMOVED lines=10> */
.L_x_235:
[----:B------:R-:W-:Y:S05]  /*6670*/  BSYNC B1 ;  /* 0x0000000000017941 */ /* 0x000fea0003800000 */
.L_x_234:
        /* <DEDUP_REMOVED lines=9> */
.L_x_237:
[----:B------:R-:W-:Y:S05]  /*6710*/  BSYNC B1 ;  /* 0x0000000000017941 */ /* 0x000fea0003800000 */
.L_x_236:
        /* <DEDUP_REMOVED lines=9> */
.L_x_239:
[----:B------:R-:W-:Y:S05]  /*67b0*/  BSYNC B1 ;  /* 0x0000000000017941 */ /* 0x000fea0003800000 */
.L_x_238:
        /* <DEDUP_REMOVED lines=10> */
.L_x_241:
[----:B------:R-:W-:Y:S05]  /*6860*/  BSYNC B1 ;  /* 0x0000000000017941 */ /* 0x000fea0003800000 */
.L_x_240:
        /* <DEDUP_REMOVED lines=10> */
.L_x_243:
[----:B------:R-:W-:Y:S05]  /*6910*/  BSYNC B1 ;  /* 0x0000000000017941 */ /* 0x000fea0003800000 */
.L_x_242:
        /* <DEDUP_REMOVED lines=9> */
.L_x_245:
[----:B------:R-:W-:Y:S05]  /*69b0*/  BSYNC B1 ;  /* 0x0000000000017941 */ /* 0x000fea0003800000 */
.L_x_244:
        /* <DEDUP_REMOVED lines=9> */
.L_x_247:
[----:B------:R-:W-:Y:S05]  /*6a50*/  BSYNC B1 ;  /* 0x0000000000017941 */ /* 0x000fea0003800000 */
.L_x_246:
        /* <DEDUP_REMOVED lines=10> */
.L_x_249:
[----:B------:R-:W-:Y:S05]  /*6b00*/  BSYNC B1 ;  /* 0x0000000000017941 */ /* 0x000fea0003800000 */
.L_x_248:
        /* <DEDUP_REMOVED lines=10> */
.L_x_251:
[----:B------:R-:W-:Y:S05]  /*6bb0*/  BSYNC B1 ;  /* 0x0000000000017941 */ /* 0x000fea0003800000 */
.L_x_250:
        /* <DEDUP_REMOVED lines=9> */
.L_x_253:
[----:B------:R-:W-:Y:S05]  /*6c50*/  BSYNC B1 ;  /* 0x0000000000017941 */ /* 0x000fea0003800000 */
.L_x_252:
        /* <DEDUP_REMOVED lines=9> */
.L_x_255:
[----:B------:R-:W-:Y:S05]  /*6cf0*/  BSYNC B1 ;  /* 0x0000000000017941 */ /* 0x000fea0003800000 */
.L_x_254:
        /* <DEDUP_REMOVED lines=10> */
.L_x_257:
[----:B------:R-:W-:Y:S05]  /*6da0*/  BSYNC B1 ;  /* 0x0000000000017941 */ /* 0x000fea0003800000 */
.L_x_256:
        /* <DEDUP_REMOVED lines=10> */
.L_x_259:
[----:B------:R-:W-:Y:S05]  /*6e50*/  BSYNC B1 ;  /* 0x0000000000017941 */ /* 0x000fea0003800000 */
.L_x_258:
        /* <DEDUP_REMOVED lines=9> */
.L_x_261:
[----:B------:R-:W-:Y:S05]  /*6ef0*/  BSYNC B1 ;  /* 0x0000000000017941 */ /* 0x000fea0003800000 */
.L_x_260:
        /* <DEDUP_REMOVED lines=9> */
.L_x_263:
[----:B------:R-:W-:Y:S05]  /*6f90*/  BSYNC B1 ;  /* 0x0000000000017941 */ /* 0x000fea0003800000 */
.L_x_262:
        /* <DEDUP_REMOVED lines=10> */
.L_x_265:
[----:B------:R-:W-:Y:S05]  /*7040*/  BSYNC B1 ;  /* 0x0000000000017941 */ /* 0x000fea0003800000 */
.L_x_264:
        /* <DEDUP_REMOVED lines=10> */
.L_x_267:
[----:B------:R-:W-:Y:S05]  /*70f0*/  BSYNC B1 ;  /* 0x0000000000017941 */ /* 0x000fea0003800000 */
.L_x_266:
        /* <DEDUP_REMOVED lines=9> */
.L_x_269:
[----:B------:R-:W-:Y:S05]  /*7190*/  BSYNC B1 ;  /* 0x0000000000017941 */ /* 0x000fea0003800000 */
.L_x_268:
        /* <DEDUP_REMOVED lines=9> */
.L_x_271:
[----:B------:R-:W-:Y:S05]  /*7230*/  BSYNC B1 ;  /* 0x0000000000017941 */ /* 0x000fea0003800000 */
.L_x_270:
        /* <DEDUP_REMOVED lines=10> */
.L_x_273:
[----:B------:R-:W-:Y:S05]  /*72e0*/  BSYNC B1 ;  /* 0x0000000000017941 */ /* 0x000fea0003800000 */
.L_x_272:
        /* <DEDUP_REMOVED lines=10> */
.L_x_275:
[----:B------:R-:W-:Y:S05]  /*7390*/  BSYNC B1 ;  /* 0x0000000000017941 */ /* 0x000fea0003800000 */
.L_x_274:
        /* <DEDUP_REMOVED lines=9> */
.L_x_277:
[----:B------:R-:W-:Y:S05]  /*7430*/  BSYNC B1 ;  /* 0x0000000000017941 */ /* 0x000fea0003800000 */
.L_x_276:
        /* <DEDUP_REMOVED lines=9> */
.L_x_279:
[----:B------:R-:W-:Y:S05]  /*74d0*/  BSYNC B1 ;  /* 0x0000000000017941 */ /* 0x000fea0003800000 */
.L_x_278:
        /* <DEDUP_REMOVED lines=10> */
.L_x_281:
[----:B------:R-:W-:Y:S05]  /*7580*/  BSYNC B1 ;  /* 0x0000000000017941 */ /* 0x000fea0003800000 */
.L_x_280:
        /* <DEDUP_REMOVED lines=10> */
.L_x_283:
[----:B------:R-:W-:Y:S05]  /*7630*/  BSYNC B1 ;  /* 0x0000000000017941 */ /* 0x000fea0003800000 */
.L_x_282:
[----:B-----5:R-:W-:Y:S01]  /*7640*/  IMAD.U32 R3, R24, 0x10000, RZ ;  /* 0x0001000018037824 */ /* 0x020fe200078e00ff */
[----:B------:R-:W-:Y:S01]  /*7650*/  ISETP.GT.AND P1, PT, R0, 0x8, P1 ;  /* 0x000000080000780c */ /* 0x000fe20000f24270 */
[----:B------:R-:W-:Y:S02]  /*7660*/  BSSY B1, `(.L_x_284) ;  /* 0x0000007000017945 */ /* 0x000fe40003800000 */
[----:B01--4-:R-:W-:-:S04]  /*7670*/  FMUL R6, R3, R156 ;  /* 0x0000009c03067220 */ /* 0x013fc80000400000 */
[----:B------:R-:W-:-:S05]  /*7680*/  FFMA R6, R149, R155, R6 ;  /* 0x0000009b95067223 */ /* 0x000fca0000000006 */
[----:B------:R-:W-:-:S05]  /*7690*/  F2FP.BF16.F32.PACK_AB R6, RZ, R6 ;  /* 0x00000006ff06723e */ /* 0x000fca00000010ff */
[----:B------:R0:W-:Y:S01]  /*76a0*/  @P3 STG.E.U16 desc[UR36][R4.64+0x1f2], R6 ;  /* 0x0001f20604003986 */ /* 0x0001e2000c101524 */
[----:B------:R-:W-:Y:S05]  /*76b0*/  @!P1 BRA `(.L_x_285) ;  /* 0x0000000000049947 */ /* 0x000fea0003800000 */
[----:B------:R1:W5:Y:S02]  /*76c0*/  LDG.E.LTC128B.U16 R24, desc[UR36][R8.64+0x1f0] ;  /* 0x0001f02408187981 */ /* 0x000364000c1e1520 */
.L_x_285:
[----:B------:R-:W-:Y:S05]  /*76d0*/  BSYNC B1 ;  /* 0x0000000000017941 */ /* 0x000fea0003800000 */
.L_x_284:
[----:B-----5:R-:W-:Y:S01]  /*76e0*/  IMAD.U32 R3, R24, 0x10000, RZ ;  /* 0x0001000018037824 */ /* 0x020fe200078e00ff */
[----:B------:R-:W-:Y:S01]  /*76f0*/  ISETP.GT.AND P0, PT, R0, 0x8, P0 ;  /* 0x000000080000780c */ /* 0x000fe20000704270 */
[----:B0-----:R-:W-:Y:S01]  /*7700*/  @P1 IMAD.MOV.U32 R4, RZ, RZ, R10 ;  /* 0x000000ffff041224 */ /* 0x001fe200078e000a */
[----:B------:R-:W-:Y:S01]  /*7710*/  BSSY B1, `(.L_x_286) ;  /* 0x0000008000017945 */ /* 0x000fe20003800000 */
[----:B------:R-:W-:Y:S01]  /*7720*/  FMUL R3, R3, R156 ;  /* 0x0000009c03037220 */ /* 0x000fe20000400000 */
[----:B------:R-:W-:-:S03]  /*7730*/  @P1 IMAD.MOV.U32 R5, RZ, RZ, R11 ;  /* 0x000000ffff051224 */ /* 0x000fc600078e000b */
[----:B------:R-:W-:-:S05]  /*7740*/  FFMA R3, R150, R155, R3 ;  /* 0x0000009b96037223 */ /* 0x000fca0000000003 */
[----:B------:R-:W-:-:S05]  /*7750*/  F2FP.BF16.F32.PACK_AB R3, RZ, R3 ;  /* 0x00000003ff03723e */ /* 0x000fca00000010ff */
[----:B------:R0:W-:Y:S01]  /*7760*/  @P1 STG.E.U16 desc[UR36][R4.64+0x1f0], R3 ;  /* 0x0001f00304001986 */ /* 0x0001e2000c101524 */
[----:B------:R-:W-:Y:S05]  /*7770*/  @!P0 BRA `(.L_x_287) ;  /* 0x0000000000048947 */ /* 0x000fea0003800000 */
[----:B------:R4:W5:Y:S02]  /*7780*/  LDG.E.LTC128B.U16 R24, desc[UR36][R8.64+0x1f2] ;  /* 0x0001f22408187981 */ /* 0x000964000c1e1520 */
.L_x_287:
[----:B------:R-:W-:Y:S05]  /*7790*/  BSYNC B1 ;  /* 0x0000000000017941 */ /* 0x000fea0003800000 */
.L_x_286:
[----:B------:R-:W-:Y:S05]  /*77a0*/  @!P0 BRA `(.L_x_288) ;  /* 0x0000002400308947 */ /* 0x000fea0003800000 */
[----:B0----5:R-:W-:-:S04]  /*77b0*/  IMAD.U32 R3, R24, 0x10000, RZ ;  /* 0x0001000018037824 */ /* 0x021fc800078e00ff */
[----:B------:R-:W-:-:S04]  /*77c0*/  FMUL R0, R3, R156 ;  /* 0x0000009c03007220 */ /* 0x000fc80000400000 */
[----:B------:R-:W-:-:S05]  /*77d0*/  FFMA R0, R151, R155, R0 ;  /* 0x0000009b97007223 */ /* 0x000fca0000000000 */
[----:B------:R-:W-:-:S05]  /*77e0*/  F2FP.BF16.F32.PACK_AB R0, RZ, R0 ;  /* 0x00000000ff00723e */ /* 0x000fca00000010ff */
[----:B------:R0:W-:Y:S01]  /*77f0*/  STG.E.U16 desc[UR36][R10.64+0x1f2], R0 ;  /* 0x0001f2000a007986 */ /* 0x0001e2000c101524 */
[----:B------:R-:W-:Y:S05]  /*7800*/  BRA `(.L_x_288) ;  /* 0x0000002400187947 */ /* 0x000fea0003800000 */
.L_x_35:
[----:B------:R-:W-:Y:S01]  /*7810*/  ISETP.GT.AND P0, PT, R3, 0x1, PT ;  /* 0x000000010300780c */ /* 0x000fe20003f04270 */
[----:B------:R-:W-:Y:S01]  /*7820*/  ULDC.64 UR4, c[0x0][0x5c0] ;  /* 0x0001700000047ab9 */ /* 0x000fe20000000a00 */
[-C--:B------:R-:W-:Y:S01]  /*7830*/  FMUL R24, R24, R155.reuse ;  /* 0x0000009b18187220 */ /* 0x080fe20000400000 */
[-C--:B------:R-:W-:Y:S01]  /*7840*/  FMUL R25, R25, R155.reuse ;  /* 0x0000009b19197220 */ /* 0x080fe20000400000 */
[----:B------:R-:W-:Y:S01]  /*7850*/  ISETP.GT.AND P3, PT, R0, RZ, P0 ;  /* 0x000000ff0000720c */ /* 0x000fe20000764270 */
[-C--:B------:R-:W-:Y:S01]  /*7860*/  FMUL R26, R26, R155.reuse ;  /* 0x0000009b1a1a7220 */ /* 0x080fe20000400000 */
[----:B------:R-:W-:Y:S01]  /*7870*/  LEA R4, P4, R160, UR4, 0x1 ;  /* 0x00000004a0047c11 */ /* 0x000fe2000f8808ff */
[-C--:B------:R-:W-:Y:S01]  /*7880*/  FMUL R27, R27, R155.reuse ;  /* 0x0000009b1b1b7220 */ /* 0x080fe20000400000 */
[----:B------:R-:W-:Y:S01]  /*7890*/  F2FP.BF16.F32.PACK_AB R24, RZ, R24 ;  /* 0x00000018ff18723e */ /* 0x000fe200000010ff */
[-C--:B------:R-:W-:Y:S01]  /*78a0*/  FMUL R28, R28, R155.reuse ;  /* 0x0000009b1c1c7220 */ /* 0x080fe20000400000 */
[----:B------:R-:W-:Y:S01]  /*78b0*/  LEA.HI.X R5, R160, UR5, R153, 0x1, P4 ;  /* 0x00000005a0057c11 */ /* 0x000fe2000a0f0c99 */
[----:B------:R-:W-:Y:S01]  /*78c0*/  FMUL R29, R29, R155 ;  /* 0x0000009b1d1d7220 */ /* 0x000fe20000400000 */
[----:B------:R-:W-:Y:S01]  /*78d0*/  F2FP.BF16.F32.PACK_AB R25, RZ, R25 ;  /* 0x00000019ff19723e */ /* 0x000fe200000010ff */
[-C--:B------:R-:W-:Y:S01]  /*78e0*/  FMUL R30, R30, R155.reuse ;  /* 0x0000009b1e1e7220 */ /* 0x080fe20000400000 */
[----:B------:R-:W-:Y:S01]  /*78f0*/  SHF.L.U64.HI R11, R10, 0x4, R11 ;  /* 0x000000040a0b7819 */ /* 0x000fe2000001020b */
[----:B------:R-:W-:Y:S01]  /*7900*/  @P1 STG.E.U16 desc[UR36][R4.64], R24 ;  /* 0x0000001804001986 */ /* 0x000fe2000c101524 */
[----:B------:R-:W-:Y:S01]  /*7910*/  ISETP.GT.AND P1, PT, R3, 0x8, PT ;  /* 0x000000080300780c */ /* 0x000fe20003f24270 */
[-C--:B------:R-:W-:Y:S01]  /*7920*/  FMUL R31, R31, R155.reuse ;  /* 0x0000009b1f1f7220 */ /* 0x080fe20000400000 */
[----:B------:R-:W-:Y:S01]  /*7930*/  ISETP.GT.AND P4, PT, R0, 0x8, P0 ;  /* 0x000000080000780c */ /* 0x000fe20000784270 */
[----:B------:R-:W-:Y:S01]  /*7940*/  @P3 STG.E.U16 desc[UR36][R4.64+0x2], R25 ;  /* 0x0000021904003986 */ /* 0x000fe2000c101524 */
[----:B------:R-:W-:Y:S01]  /*7950*/  LEA R6, P3, R10, R4, 0x4 ;  /* 0x000000040a067211 */ /* 0x000fe200078620ff */
[-C--:B------:R-:W-:Y:S01]  /*7960*/  FMUL R32, R32, R155.reuse ;  /* 0x0000009b20207220 */ /* 0x080fe20000400000 */
[C---:B------:R-:W-:Y:S01]  /*7970*/  ISETP.GT.AND P2, PT, R0.reuse, 0x8, P2 ;  /* 0x000000080000780c */ /* 0x040fe20001744270 */
[-C--:B------:R-:W-:Y:S01]  /*7980*/  FMUL R33, R33, R155.reuse ;  /* 0x0000009b21217220 */ /* 0x080fe20000400000 */
[----:B------:R-:W-:Y:S01]  /*7990*/  ISETP.GT.AND P0, PT, R3, 0x9, PT ;  /* 0x000000090300780c */ /* 0x000fe20003f04270 */
[----:B------:R-:W-:Y:S01]  /*79a0*/  IMAD.X R7, R11, 0x1, R5, P3 ;  /* 0x000000010b077824 */ /* 0x000fe200018e0605 */
[----:B------:R-:W-:Y:S01]  /*79b0*/  ISETP.GT.AND P5, PT, R0, RZ, P1 ;  /* 0x000000ff0000720c */ /* 0x000fe20000fa4270 */
[-C--:B------:R-:W-:Y:S01]  /*79c0*/  FMUL R34, R34, R155.reuse ;  /* 0x0000009b22227220 */ /* 0x080fe20000400000 */
[----:B------:R-:W-:Y:S01]  /*79d0*/  ISETP.GT.AND P3, PT, R0, RZ, P0 ;  /* 0x000000ff0000720c */ /* 0x000fe20000764270 */
[-C--:B------:R-:W-:Y:S01]  /*79e0*/  FMUL R35, R35, R155.reuse ;  /* 0x0000009b23237220 */ /* 0x080fe20000400000 */
[----:B------:R-:W-:Y:S01]  /*79f0*/  F2FP.BF16.F32.PACK_AB R26, RZ, R26 ;  /* 0x0000001aff1a723e */ /* 0x000fe200000010ff */
[----:B------:R-:W-:Y:S01]  /*7a00*/  FMUL R36, R36, R155 ;  /* 0x0000009b24247220 */ /* 0x000fe20000400000 */
[----:B------:R-:W-:Y:S01]  /*7a10*/  F2FP.BF16.F32.PACK_AB R27, RZ, R27 ;  /* 0x0000001bff1b723e */ /* 0x000fe200000010ff */
[----:B------:R-:W-:Y:S01]  /*7a20*/  FMUL R37, R37, R155 ;  /* 0x0000009b25257220 */ /* 0x000fe20000400000 */
[----:B------:R-:W-:Y:S01]  /*7a30*/  F2FP.BF16.F32.PACK_AB R28, RZ, R28 ;  /* 0x0000001cff1c723e */ /* 0x000fe200000010ff */
[----:B------:R-:W-:Y:S01]  /*7a40*/  @P2 STG.E.U16 desc[UR36][R6.64], R26 ;  /* 0x0000001a06002986 */ /* 0x000fe2000c101524 */
[----:B------:R-:W-:Y:S01]  /*7a50*/  F2FP.BF16.F32.PACK_AB R29, RZ, R29 ;  /* 0x0000001dff1d723e */ /* 0x000fe200000010ff */
[-C--:B------:R-:W-:Y:S01]  /*7a60*/  FMUL R38, R38, R155.reuse ;  /* 0x0000009b26267220 */ /* 0x080fe20000400000 */
[C---:B------:R-:W-:Y:S01]  /*7a70*/  ISETP.GT.AND P2, PT, R0.reuse, 0x8, P1 ;  /* 0x000000080000780c */ /* 0x040fe20000f44270 */
[----:B------:R-:W-:Y:S01]  /*7a80*/  @P4 STG.E.U16 desc[UR36][R6.64+0x2], R27 ;  /* 0x0000021b06004986 */ /* 0x000fe2000c101524 */
[----:B------:R-:W-:Y:S01]  /*7a90*/  ISETP.GT.AND P1, PT, R3, 0x10, PT ;  /* 0x000000100300780c */ /* 0x000fe20003f24270 */
[-C--:B------:R-:W-:Y:S01]  /*7aa0*/  FMUL R39, R39, R155.reuse ;  /* 0x0000009b27277220 */ /* 0x080fe20000400000 */
[----:B------:R-:W-:Y:S01]  /*7ab0*/  F2FP.BF16.F32.PACK_AB R30, RZ, R30 ;  /* 0x0000001eff1e723e */ /* 0x000fe200000010ff */
[----:B------:R-:W-:Y:S01]  /*7ac0*/  @P5 STG.E.U16 desc[UR36][R4.64+0x10], R28 ;  /* 0x0000101c04005986 */ /* 0x000fe2000c101524 */
[----:B------:R-:W-:Y:S01]  /*7ad0*/  ISETP.GT.AND P4, PT, R0, RZ, P1 ;  /* 0x000000ff0000720c */ /* 0x000fe20000f84270 */
[----:B------:R-:W-:Y:S01]  /*7ae0*/  FMUL R40, R40, R155 ;  /* 0x0000009b28287220 */ /* 0x000fe20000400000 */
[----:B------:R-:W-:Y:S01]  /*7af0*/  F2FP.BF16.F32.PACK_AB R31, RZ, R31 ;  /* 0x0000001fff1f723e */ /* 0x000fe200000010ff */
[----:B------:R-:W-:Y:S01]  /*7b00*/  @P3 STG.E.U16 desc[UR36][R4.64+0x12], R29 ;  /* 0x0000121d04003986 */ /* 0x000fe2000c101524 */
[----:B------:R-:W-:Y:S01]  /*7b10*/  ISETP.GT.AND P3, PT, R0, 0x8, P0 ;  /* 0x000000080000780c */ /* 0x000fe20000764270 */
[-C--:B------:R-:W-:Y:S01]  /*7b20*/  FMUL R41, R41, R155.reuse ;  /* 0x0000009b29297220 */ /* 0x080fe20000400000 */
[----:B------:R-:W-:Y:S01]  /*7b30*/  ISETP.GT.AND P0, PT, R3, 0x11, PT ;  /* 0x000000110300780c */ /* 0x000fe20003f04270 */
[----:B------:R-:W-:Y:S01]  /*7b40*/  @P2 STG.E.U16 desc[UR36][R6.64+0x10], R30 ;  /* 0x0000101e06002986 */ /* 0x000fe2000c101524 */
[----:B------:R-:W-:Y:S01]  /*7b50*/  F2FP.BF16.F32.PACK_AB R32, RZ, R32 ;  /* 0x00000020ff20723e */ /* 0x000fe200000010ff */
[-C--:B------:R-:W-:Y:S01]  /*7b60*/  FMUL R42, R42, R155.reuse ;  /* 0x0000009b2a2a7220 */ /* 0x080fe20000400000 */
[C---:B------:R-:W-:Y:S01]  /*7b70*/  ISETP.GT.AND P5, PT, R0.reuse, RZ, P0 ;  /* 0x000000ff0000720c */ /* 0x040fe200007a4270 */
[-C--:B------:R-:W-:Y:S01]  /*7b80*/  FMUL R43, R43, R155.reuse ;  /* 0x0000009b2b2b7220 */ /* 0x080fe20000400000 */
[----:B------:R-:W-:Y:S01]  /*7b90*/  ISETP.GT.AND P2, PT, R0, 0x8, P1 ;  /* 0x000000080000780c */ /* 0x000fe20000f44270 */
[-C--:B------:R-:W-:Y:S01]  /*7ba0*/  FMUL R44, R44, R155.reuse ;  /* 0x0000009b2c2c7220 */ /* 0x080fe20000400000 */
[----:B------:R-:W-:Y:S01]  /*7bb0*/  ISETP.GT.AND P1, PT, R3, 0x18, PT ;  /* 0x000000180300780c */ /* 0x000fe20003f24270 */
[----:B------:R-:W-:Y:S01]  /*7bc0*/  FMUL R45, R45, R155 ;  /* 0x0000009b2d2d7220 */ /* 0x000fe20000400000 */
[----:B------:R-:W-:Y:S01]  /*7bd0*/  F2FP.BF16.F32.PACK_AB R33, RZ, R33 ;  /* 0x00000021ff21723e */ /* 0x000fe200000010ff */
[----:B------:R-:W-:Y:S01]  /*7be0*/  @P3 STG.E.U16 desc[UR36][R6.64+0x12], R31 ;  /* 0x0000121f06003986 */ /* 0x000fe2000c101524 */
[----:B------:R-:W-:Y:S01]  /*7bf0*/  ISETP.GT.AND P3, PT, R0, 0x8, P0 ;  /* 0x000000080000780c */ /* 0x000fe20000764270 */
[-C--:B------:R-:W-:Y:S01]  /*7c00*/  FMUL R46, R46, R155.reuse ;  /* 0x0000009b2e2e7220 */ /* 0x080fe20000400000 */
[----:B------:R-:W-:Y:S01]  /*7c10*/  ISETP.GT.AND P0, PT, R3, 0x19, PT ;  /* 0x000000190300780c */ /* 0x000fe20003f04270 */
[----:B------:R-:W-:Y:S01]  /*7c20*/  @P4 STG.E.U16 desc[UR36][R4.64+0x20], R32 ;  /* 0x0000202004004986 */ /* 0x000fe2000c101524 */
[C---:B------:R-:W-:Y:S01]  /*7c30*/  ISETP.GT.AND P4, PT, R0.reuse, RZ, P1 ;  /* 0x000000ff0000720c */ /* 0x040fe20000f84270 */
[-C--:B------:R-:W-:Y:S01]  /*7c40*/  FMUL R47, R47, R155.reuse ;  /* 0x0000009b2f2f7220 */ /* 0x080fe20000400000 */
[----:B------:R-:W-:Y:S01]  /*7c50*/  F2FP.BF16.F32.PACK_AB R34, RZ, R34 ;  /* 0x00000022ff22723e */ /* 0x000fe200000010ff */
[----:B------:R-:W-:Y:S01]  /*7c60*/  @P5 STG.E.U16 desc[UR36][R4.64+0x22], R33 ;  /* 0x0000222104005986 */ /* 0x000fe2000c101524 */
[----:B------:R-:W-:Y:S01]  /*7c70*/  ISETP.GT.AND P5, PT, R0, RZ, P0 ;  /* 0x000000ff0000720c */ /* 0x000fe200007a4270 */
[----:B------:R-:W-:Y:S01]  /*7c80*/  FMUL R48, R48, R155 ;  /* 0x0000009b30307220 */ /* 0x000fe20000400000 */
[----:B------:R-:W-:Y:S01]  /*7c90*/  F2FP.BF16.F32.PACK_AB R35, RZ, R35 ;  /* 0x00000023ff23723e */ /* 0x000fe200000010ff */
[----:B------:R-:W-:Y:S01]  /*7ca0*/  @P2 STG.E.U16 desc[UR36][R6.64+0x20], R34 ;  /* 0x0000202206002986 */ /* 0x000fe2000c101524 */
[----:B------:R-:W-:Y:S01]  /*7cb0*/  F2FP.BF16.F32.PACK_AB R36, RZ, R36 ;  /* 0x00000024ff24723e */ /* 0x000fe200000010ff */
[-C--:B------:R-:W-:Y:S01]  /*7cc0*/  FMUL R49, R49, R155.reuse ;  /* 0x0000009b31317220 */ /* 0x080fe20000400000 */
[----:B------:R-:W-:Y:S01]  /*7cd0*/  ISETP.GT.AND P2, PT, R0, 0x8, P1 ;  /* 0x000000080000780c */ /* 0x000fe20000f44270 */
[----:B------:R-:W-:Y:S01]  /*7ce0*/  @P3 STG.E.U16 desc[UR36][R6.64+0x22], R35 ;  /* 0x0000222306003986 */ /* 0x000fe2000c101524 */
[----:B------:R-:W-:Y:S01]  /*7cf0*/  ISETP.GT.AND P1, PT, R3, 0x20, PT ;  /* 0x000000200300780c */ /* 0x000fe20003f24270 */
[----:B------:R-:W-:Y:S01]  /*7d00*/  FMUL R50, R50, R155 ;  /* 0x0000009b32327220 */ /* 0x000fe20000400000 */
[----:B------:R-:W-:Y:S01]  /*7d10*/  F2FP.BF16.F32.PACK_AB R37, RZ, R37 ;  /* 0x00000025ff25723e */ /* 0x000fe200000010ff */
[----:B------:R-:W-:Y:S01]  /*7d20*/  @P4 STG.E.U16 desc[UR36][R4.64+0x30], R36 ;  /* 0x0000302404004986 */ /* 0x000fe2000c101524 */
[C---:B------:R-:W-:Y:S01]  /*7d30*/  ISETP.GT.AND P3, PT, R0.reuse, 0x8, P0 ;  /* 0x000000080000780c */ /* 0x040fe20000764270 */
[-C--:B------:R-:W-:Y:S01]  /*7d40*/  FMUL R51, R51, R155.reuse ;  /* 0x0000009b33337220 */ /* 0x080fe20000400000 */
[----:B------:R-:W-:Y:S01]  /*7d50*/  ISETP.GT.AND P0, PT, R3, 0x21, PT ;  /* 0x000000210300780c */ /* 0x000fe20003f04270 */
[----:B------:R-:W-:Y:S01]  /*7d60*/  @P5 STG.E.U16 desc[UR36][R4.64+0x32], R37 ;  /* 0x0000322504005986 */ /* 0x000fe2000c101524 */
[----:B------:R-:W-:Y:S01]  /*7d70*/  ISETP.GT.AND P4, PT, R0, RZ, P1 ;  /* 0x000000ff0000720c */ /* 0x000fe20000f84270 */
[-C--:B------:R-:W-:Y:S01]  /*7d80*/  FMUL R52, R52, R155.reuse ;  /* 0x0000009b34347220 */ /* 0x080fe20000400000 */
[----:B------:R-:W-:Y:S01]  /*7d90*/  F2FP.BF16.F32.PACK_AB R38, RZ, R38 ;  /* 0x00000026ff26723e */ /* 0x000fe200000010ff */
[-C--:B------:R-:W-:Y:S01]  /*7da0*/  FMUL R53, R53, R155.reuse ;  /* 0x0000009b35357220 */ /* 0x080fe20000400000 */
        /* <DEDUP_REMOVED lines=325> */
[----:B------:R-:W-:Y:S01]  /*9200*/  FMUL R151, R151, R155 ;  /* 0x0000009b97977220 */ /* 0x000fe20000400000 */
[----:B------:R-:W-:Y:S01]  /*9210*/  ISETP.GT.AND P2, PT, R0, 0x8, P1 ;  /* 0x000000080000780c */ /* 0x000fe20000f44270 */
[----:B------:R-:W-:Y:S01]  /*9220*/  @P3 STG.E.U16 desc[UR36][R6.64+0x132], R103 ;  /* 0x0001326706003986 */ /* 0x000fe2000c101524 */
[----:B------:R-:W-:-:S02]  /*9230*/  ISETP.GT.AND P1, PT, R3, 0xa8, PT ;  /* 0x000000a80300780c */ /* 0x000fc40003f24270 */
[----:B------:R-:W-:Y:S01]  /*9240*/  F2FP.BF16.F32.PACK_AB R105, RZ, R105 ;  /* 0x00000069ff69723e */ /* 0x000fe200000010ff */
[----:B------:R-:W-:Y:S01]  /*9250*/  @P4 STG.E.U16 desc[UR36][R4.64+0x140], R104 ;  /* 0x0001406804004986 */ /* 0x000fe2000c101524 */
[C---:B------:R-:W-:Y:S02]  /*9260*/  ISETP.GT.AND P3, PT, R0.reuse, 0x8, P0 ;  /* 0x000000080000780c */ /* 0x040fe40000764270 */
[----:B------:R-:W-:Y:S01]  /*9270*/  ISETP.GT.AND P0, PT, R3, 0xa9, PT ;  /* 0x000000a90300780c */ /* 0x000fe20003f04270 */
[----:B------:R-:W-:Y:S01]  /*9280*/  @P5 STG.E.U16 desc[UR36][R4.64+0x142], R105 ;  /* 0x0001426904005986 */ /* 0x000fe2000c101524 */
[C---:B------:R-:W-:Y:S02]  /*9290*/  ISETP.GT.AND P4, PT, R0.reuse, RZ, P1 ;  /* 0x000000ff0000720c */ /* 0x040fe40000f84270 */
[----:B------:R-:W-:Y:S02]  /*92a0*/  F2FP.BF16.F32.PACK_AB R106, RZ, R106 ;  /* 0x0000006aff6a723e */ /* 0x000fe400000010ff */
[----:B------:R-:W-:-:S02]  /*92b0*/  ISETP.GT.AND P5, PT, R0, RZ, P0 ;  /* 0x000000ff0000720c */ /* 0x000fc400007a4270 */
[----:B------:R-:W-:Y:S01]  /*92c0*/  F2FP.BF16.F32.PACK_AB R107, RZ, R107 ;  /* 0x0000006bff6b723e */ /* 0x000fe200000010ff */
[----:B------:R-:W-:Y:S01]  /*92d0*/  @P2 STG.E.U16 desc[UR36][R6.64+0x140], R106 ;  /* 0x0001406a06002986 */ /* 0x000fe2000c101524 */
[----:B------:R-:W-:Y:S02]  /*92e0*/  F2FP.BF16.F32.PACK_AB R108, RZ, R108 ;  /* 0x0000006cff6c723e */ /* 0x000fe400000010ff */
[C---:B------:R-:W-:Y:S01]  /*92f0*/  ISETP.GT.AND P2, PT, R0.reuse, 0x8, P1 ;  /* 0x000000080000780c */ /* 0x040fe20000f44270 */
[----:B------:R-:W-:Y:S01]  /*9300*/  @P3 STG.E.U16 desc[UR36][R6.64+0x142], R107 ;  /* 0x0001426b06003986 */ /* 0x000fe2000c101524 */
[----:B------:R-:W-:Y:S02]  /*9310*/  ISETP.GT.AND P1, PT, R3, 0xb0, PT ;  /* 0x000000b00300780c */ /* 0x000fe40003f24270 */
[----:B------:R-:W-:Y:S01]  /*9320*/  F2FP.BF16.F32.PACK_AB R109, RZ, R109 ;  /* 0x0000006dff6d723e */ /* 0x000fe200000010ff */
[----:B------:R-:W-:Y:S01]  /*9330*/  @P4 STG.E.U16 desc[UR36][R4.64+0x150], R108 ;  /* 0x0001506c04004986 */ /* 0x000fe2000c101524 */
[----:B------:R-:W-:-:S02]  /*9340*/  ISETP.GT.AND P3, PT, R0, 0x8, P0 ;  /* 0x000000080000780c */ /* 0x000fc40000764270 */
[----:B------:R-:W-:Y:S01]  /*9350*/  ISETP.GT.AND P0, PT, R3, 0xb1, PT ;  /* 0x000000b10300780c */ /* 0x000fe20003f04270 */
[----:B------:R-:W-:Y:S01]  /*9360*/  @P5 STG.E.U16 desc[UR36][R4.64+0x152], R109 ;  /* 0x0001526d04005986 */ /* 0x000fe2000c101524 */
[C---:B------:R-:W-:Y:S02]  /*9370*/  ISETP.GT.AND P4, PT, R0.reuse, RZ, P1 ;  /* 0x000000ff0000720c */ /* 0x040fe40000f84270 */
[----:B------:R-:W-:Y:S02]  /*9380*/  F2FP.BF16.F32.PACK_AB R110, RZ, R110 ;  /* 0x0000006eff6e723e */ /* 0x000fe400000010ff */
[----:B------:R-:W-:Y:S02]  /*9390*/  ISETP.GT.AND P5, PT, R0, RZ, P0 ;  /* 0x000000ff0000720c */ /* 0x000fe400007a4270 */
[----:B------:R-:W-:Y:S01]  /*93a0*/  F2FP.BF16.F32.PACK_AB R111, RZ, R111 ;  /* 0x0000006fff6f723e */ /* 0x000fe200000010ff */
[----:B------:R-:W-:Y:S01]  /*93b0*/  @P2 STG.E.U16 desc[UR36][R6.64+0x150], R110 ;  /* 0x0001506e06002986 */ /* 0x000fe2000c101524 */
[----:B------:R-:W-:-:S02]  /*93c0*/  F2FP.BF16.F32.PACK_AB R112, RZ, R112 ;  /* 0x00000070ff70723e */ /* 0x000fc400000010ff */
[C---:B------:R-:W-:Y:S01]  /*93d0*/  ISETP.GT.AND P2, PT, R0.reuse, 0x8, P1 ;  /* 0x000000080000780c */ /* 0x040fe20000f44270 */
[----:B------:R-:W-:Y:S01]  /*93e0*/  @P3 STG.E.U16 desc[UR36][R6.64+0x152], R111 ;  /* 0x0001526f06003986 */ /* 0x000fe2000c101524 */
[C---:B------:R-:W-:Y:S02]  /*93f0*/  ISETP.GT.AND P1, PT, R3.reuse, 0xb8, PT ;  /* 0x000000b80300780c */ /* 0x040fe40003f24270 */
[----:B------:R-:W-:Y:S01]  /*9400*/  F2FP.BF16.F32.PACK_AB R113, RZ, R113 ;  /* 0x00000071ff71723e */ /* 0x000fe200000010ff */
[----:B------:R-:W-:Y:S01]  /*9410*/  @P4 STG.E.U16 desc[UR36][R4.64+0x160], R112 ;  /* 0x0001607004004986 */ /* 0x000fe2000c101524 */
[C---:B------:R-:W-:Y:S02]  /*9420*/  ISETP.GT.AND P3, PT, R0.reuse, 0x8, P0 ;  /* 0x000000080000780c */ /* 0x040fe40000764270 */
[----:B------:R-:W-:Y:S01]  /*9430*/  ISETP.GT.AND P0, PT, R3, 0xb9, PT ;  /* 0x000000b90300780c */ /* 0x000fe20003f04270 */
[----:B------:R-:W-:Y:S01]  /*9440*/  @P5 STG.E.U16 desc[UR36][R4.64+0x162], R113 ;  /* 0x0001627104005986 */ /* 0x000fe2000c101524 */
[----:B------:R-:W-:-:S02]  /*9450*/  ISETP.GT.AND P4, PT, R0, RZ, P1 ;  /* 0x000000ff0000720c */ /* 0x000fc40000f84270 */
[----:B------:R-:W-:Y:S02]  /*9460*/  F2FP.BF16.F32.PACK_AB R114, RZ, R114 ;  /* 0x00000072ff72723e */ /* 0x000fe400000010ff */
[C---:B------:R-:W-:Y:S02]  /*9470*/  ISETP.GT.AND P5, PT, R0.reuse, RZ, P0 ;  /* 0x000000ff0000720c */ /* 0x040fe400007a4270 */
[----:B------:R-:W-:Y:S01]  /*9480*/  F2FP.BF16.F32.PACK_AB R115, RZ, R115 ;  /* 0x00000073ff73723e */ /* 0x000fe200000010ff */
[----:B------:R-:W-:Y:S01]  /*9490*/  @P2 STG.E.U16 desc[UR36][R6.64+0x160], R114 ;  /* 0x0001607206002986 */ /* 0x000fe2000c101524 */
[----:B------:R-:W-:Y:S02]  /*94a0*/  F2FP.BF16.F32.PACK_AB R116, RZ, R116 ;  /* 0x00000074ff74723e */ /* 0x000fe400000010ff */
        /* <DEDUP_REMOVED lines=65> */
[----:B------:R-:W-:Y:S02]  /*98c0*/  ISETP.GT.AND P5, PT, R0, RZ, P0 ;  /* 0x000000ff0000720c */ /* 0x000fe400007a4270 */
[----:B------:R-:W-:Y:S02]  /*98d0*/  F2FP.BF16.F32.PACK_AB R134, RZ, R134 ;  /* 0x00000086ff86723e */ /* 0x000fe400000010ff */
[----:B------:R-:W-:Y:S02]  /*98e0*/  F2FP.BF16.F32.PACK_AB R135, RZ, R135 ;  /* 0x00000087ff87723e */ /* 0x000fe400000010ff */
[----:B------:R-:W-:Y:S01]  /*98f0*/  F2FP.BF16.F32.PACK_AB R136, RZ, R136 ;  /* 0x00000088ff88723e */ /* 0x000fe200000010ff */
[----:B------:R-:W-:Y:S01]  /*9900*/  @P2 STG.E.U16 desc[UR36][R6.64+0x1b0], R134 ;  /* 0x0001b08606002986 */ /* 0x000fe2000c101524 */
[----:B------:R-:W-:-:S02]  /*9910*/  F2FP.BF16.F32.PACK_AB R137, RZ, R137 ;  /* 0x00000089ff89723e */ /* 0x000fc400000010ff */
[C---:B------:R-:W-:Y:S01]  /*9920*/  ISETP.GT.AND P1, PT, R0.reuse, 0x8, P1 ;  /* 0x000000080000780c */ /* 0x040fe20000f24270 */
[----:B------:R-:W-:Y:S01]  /*9930*/  @P3 STG.E.U16 desc[UR36][R6.64+0x1b2], R135 ;  /* 0x0001b28706003986 */ /* 0x000fe2000c101524 */
[C---:B------:R-:W-:Y:S02]  /*9940*/  ISETP.GT.AND P2, PT, R0.reuse, 0x8, P0 ;  /* 0x000000080000780c */ /* 0x040fe40000744270 */
[C---:B------:R-:W-:Y:S01]  /*9950*/  ISETP.GT.AND P0, PT, R3.reuse, 0xe9, PT ;  /* 0x000000e90300780c */ /* 0x040fe20003f04270 */
[----:B------:R-:W-:Y:S01]  /*9960*/  @P4 STG.E.U16 desc[UR36][R4.64+0x1c0], R136 ;  /* 0x0001c08804004986 */ /* 0x000fe2000c101524 */
[----:B------:R-:W-:Y:S02]  /*9970*/  ISETP.GT.AND P4, PT, R3, 0xe8, PT ;  /* 0x000000e80300780c */ /* 0x000fe40003f84270 */
[----:B------:R-:W-:Y:S01]  /*9980*/  F2FP.BF16.F32.PACK_AB R138, RZ, R138 ;  /* 0x0000008aff8a723e */ /* 0x000fe200000010ff */
[----:B------:R-:W-:Y:S01]  /*9990*/  @P5 STG.E.U16 desc[UR36][R4.64+0x1c2], R137 ;  /* 0x0001c28904005986 */ /* 0x000fe2000c101524 */
[----:B------:R-:W-:-:S02]  /*99a0*/  ISETP.GT.AND P5, PT, R0, RZ, P4 ;  /* 0x000000ff0000720c */ /* 0x000fc400027a4270 */
[----:B------:R-:W-:Y:S01]  /*99b0*/  F2FP.BF16.F32.PACK_AB R139, RZ, R139 ;  /* 0x0000008bff8b723e */ /* 0x000fe200000010ff */
[----:B------:R-:W-:Y:S01]  /*99c0*/  @P1 STG.E.U16 desc[UR36][R6.64+0x1c0], R138 ;  /* 0x0001c08a06001986 */ /* 0x000fe2000c101524 */
[----:B------:R-:W-:Y:S02]  /*99d0*/  F2FP.BF16.F32.PACK_AB R140, RZ, R140 ;  /* 0x0000008cff8c723e */ /* 0x000fe400000010ff */
[C---:B------:R-:W-:Y:S01]  /*99e0*/  ISETP.GT.AND P3, PT, R0.reuse, RZ, P0 ;  /* 0x000000ff0000720c */ /* 0x040fe20000764270 */
[----:B------:R-:W-:Y:S01]  /*99f0*/  @P2 STG.E.U16 desc[UR36][R6.64+0x1c2], R139 ;  /* 0x0001c28b06002986 */ /* 0x000fe2000c101524 */
[C---:B------:R-:W-:Y:S02]  /*9a00*/  ISETP.GT.AND P4, PT, R0.reuse, 0x8, P4 ;  /* 0x000000080000780c */ /* 0x040fe40002784270 */
[----:B------:R-:W-:Y:S02]  /*9a10*/  F2FP.BF16.F32.PACK_AB R141, RZ, R141 ;  /* 0x0000008dff8d723e */ /* 0x000fe400000010ff */
[----:B------:R-:W-:Y:S01]  /*9a20*/  F2FP.BF16.F32.PACK_AB R142, RZ, R142 ;  /* 0x0000008eff8e723e */ /* 0x000fe200000010ff */
[----:B------:R-:W-:Y:S01]  /*9a30*/  @P5 STG.E.U16 desc[UR36][R4.64+0x1d0], R140 ;  /* 0x0001d08c04005986 */ /* 0x000fe2000c101524 */
[----:B------:R-:W-:-:S02]  /*9a40*/  ISETP.GT.AND P5, PT, R0, 0x8, P0 ;  /* 0x000000080000780c */ /* 0x000fc400007a4270 */
[----:B------:R-:W-:Y:S02]  /*9a50*/  F2FP.BF16.F32.PACK_AB R143, RZ, R143 ;  /* 0x0000008fff8f723e */ /* 0x000fe400000010ff */
[C---:B------:R-:W-:Y:S01]  /*9a60*/  ISETP.GT.AND P0, PT, R3.reuse, 0xf1, PT ;  /* 0x000000f10300780c */ /* 0x040fe20003f04270 */
[----:B------:R-:W-:Y:S01]  /*9a70*/  @P3 STG.E.U16 desc[UR36][R4.64+0x1d2], R141 ;  /* 0x0001d28d04003986 */ /* 0x000fe2000c101524 */
[----:B------:R-:W-:Y:S02]  /*9a80*/  ISETP.GT.AND P3, PT, R3, 0xf0, PT ;  /* 0x000000f00300780c */ /* 0x000fe40003f64270 */
[----:B------:R-:W-:Y:S01]  /*9a90*/  F2FP.BF16.F32.PACK_AB R144, RZ, R144 ;  /* 0x00000090ff90723e */ /* 0x000fe200000010ff */
[----:B------:R-:W-:Y:S01]  /*9aa0*/  @P4 STG.E.U16 desc[UR36][R6.64+0x1d0], R142 ;  /* 0x0001d08e06004986 */ /* 0x000fe2000c101524 */
[C---:B------:R-:W-:Y:S02]  /*9ab0*/  ISETP.GT.AND P4, PT, R0.reuse, RZ, P3 ;  /* 0x000000ff0000720c */ /* 0x040fe40001f84270 */
[----:B------:R-:W-:Y:S01]  /*9ac0*/  F2FP.BF16.F32.PACK_AB R145, RZ, R145 ;  /* 0x00000091ff91723e */ /* 0x000fe200000010ff */
[----:B------:R-:W-:Y:S01]  /*9ad0*/  @P5 STG.E.U16 desc[UR36][R6.64+0x1d2], R143 ;  /* 0x0001d28f06005986 */ /* 0x000fe2000c101524 */
[----:B------:R-:W-:-:S02]  /*9ae0*/  ISETP.GT.AND P5, PT, R0, RZ, P0 ;  /* 0x000000ff0000720c */ /* 0x000fc400007a4270 */
[C---:B------:R-:W-:Y:S02]  /*9af0*/  ISETP.GT.AND P2, PT, R3.reuse, 0xf8, PT ;  /* 0x000000f80300780c */ /* 0x040fe40003f44270 */
[----:B------:R-:W-:Y:S02]  /*9b00*/  ISETP.GT.AND P1, PT, R3, 0xf9, PT ;  /* 0x000000f90300780c */ /* 0x000fe40003f24270 */
[C---:B------:R-:W-:Y:S02]  /*9b10*/  ISETP.GT.AND P3, PT, R0.reuse, 0x8, P3 ;  /* 0x000000080000780c */ /* 0x040fe40001f64270 */
[C---:B------:R-:W-:Y:S01]  /*9b20*/  ISETP.GT.AND P0, PT, R0.reuse, 0x8, P0 ;  /* 0x000000080000780c */ /* 0x040fe20000704270 */
[----:B------:R-:W-:Y:S01]  /*9b30*/  @P4 STG.E.U16 desc[UR36][R4.64+0x1e0], R144 ;  /* 0x0001e09004004986 */ /* 0x000fe2000c101524 */
[C---:B------:R-:W-:Y:S02]  /*9b40*/  ISETP.GT.AND P4, PT, R0.reuse, RZ, P1 ;  /* 0x000000ff0000720c */ /* 0x040fe40000f84270 */
[----:B------:R-:W-:Y:S01]  /*9b50*/  F2FP.BF16.F32.PACK_AB R146, RZ, R146 ;  /* 0x00000092ff92723e */ /* 0x000fe200000010ff */
[----:B------:R-:W-:Y:S01]  /*9b60*/  @P5 STG.E.U16 desc[UR36][R4.64+0x1e2], R145 ;  /* 0x0001e29104005986 */ /* 0x000fe2000c101524 */
[----:B------:R-:W-:-:S02]  /*9b70*/  ISETP.GT.AND P5, PT, R0, RZ, P2 ;  /* 0x000000ff0000720c */ /* 0x000fc400017a4270 */
[C---:B------:R-:W-:Y:S02]  /*9b80*/  ISETP.GT.AND P2, PT, R0.reuse, 0x8, P2 ;  /* 0x000000080000780c */ /* 0x040fe40001744270 */
[----:B------:R-:W-:Y:S01]  /*9b90*/  F2FP.BF16.F32.PACK_AB R147, RZ, R147 ;  /* 0x00000093ff93723e */ /* 0x000fe200000010ff */
[----:B------:R-:W-:Y:S01]  /*9ba0*/  @P3 STG.E.U16 desc[UR36][R6.64+0x1e0], R146 ;  /* 0x0001e09206003986 */ /* 0x000fe2000c101524 */
[----:B------:R-:W-:Y:S02]  /*9bb0*/  ISETP.GT.AND P1, PT, R0, 0x8, P1 ;  /* 0x000000080000780c */ /* 0x000fe40000f24270 */
[----:B------:R-:W-:Y:S01]  /*9bc0*/  F2FP.BF16.F32.PACK_AB R148, RZ, R148 ;  /* 0x00000094ff94723e */ /* 0x000fe200000010ff */
[----:B------:R-:W-:Y:S01]  /*9bd0*/  @P0 STG.E.U16 desc[UR36][R6.64+0x1e2], R147 ;  /* 0x0001e29306000986 */ /* 0x000fe2000c101524 */
[----:B------:R-:W-:Y:S02]  /*9be0*/  F2FP.BF16.F32.PACK_AB R149, RZ, R149 ;  /* 0x00000095ff95723e */ /* 0x000fe400000010ff */
[----:B------:R-:W-:Y:S01]  /*9bf0*/  F2FP.BF16.F32.PACK_AB R150, RZ, R150 ;  /* 0x00000096ff96723e */ /* 0x000fe200000010ff */
[----:B------:R-:W-:Y:S01]  /*9c00*/  @P5 STG.E.U16 desc[UR36][R4.64+0x1f0], R148 ;  /* 0x0001f09404005986 */ /* 0x000fe2000c101524 */
[----:B------:R-:W-:-:S03]  /*9c10*/  F2FP.BF16.F32.PACK_AB R151, RZ, R151 ;  /* 0x00000097ff97723e */ /* 0x000fc600000010ff */
[----:B------:R0:W-:Y:S02]  /*9c20*/  @P4 STG.E.U16 desc[UR36][R4.64+0x1f2], R149 ;  /* 0x0001f29504004986 */ /* 0x0001e4000c101524 */
[----:B0-----:R-:W-:Y:S02]  /*9c30*/  @P2 IMAD.MOV.U32 R4, RZ, RZ, R6 ;  /* 0x000000ffff042224 */ /* 0x001fe400078e0006 */
[----:B------:R-:W-:-:S05]  /*9c40*/  @P2 IMAD.MOV.U32 R5, RZ, RZ, R7 ;  /* 0x000000ffff052224 */ /* 0x000fca00078e0007 */
[----:B------:R0:W-:Y:S04]  /*9c50*/  @P2 STG.E.U16 desc[UR36][R4.64+0x1f0], R150 ;  /* 0x0001f09604002986 */ /* 0x0001e8000c101524 */
[----:B------:R0:W-:Y:S02]  /*9c60*/  @P1 STG.E.U16 desc[UR36][R6.64+0x1f2], R151 ;  /* 0x0001f29706001986 */ /* 0x0001e4000c101524 */
.L_x_288:
[----:B------:R-:W-:Y:S05]  /*9c70*/  BSYNC B0 ;  /* 0x0000000000007941 */ /* 0x000fea0003800000 */
.L_x_34:
[----:B------:R-:W-:Y:S01]  /*9c80*/  ULDC UR4, c[0x0][0xc] ;  /* 0x0000030000047ab9 */ /* 0x000fe20000000800 */
[----:B------:R-:W-:Y:S01]  /*9c90*/  ULDC UR5, c[0x0][0x10] ;  /* 0x0000040000057ab9 */ /* 0x000fe20000000800 */
[----:B0-----:R-:W0:Y:S01]  /*9ca0*/  LDC R3, c[0x0][0x14] ;  /* 0x00000500ff037b82 */ /* 0x001e220000000800 */
[----:B------:R-:W-:Y:S01]  /*9cb0*/  UIMAD.WIDE.U32 UR4, UR4, UR5, URZ ;  /* 0x00000005040472a5 */ /* 0x000fe2000f8e003f */
[----:B------:R-:W-:Y:S01]  /*9cc0*/  PRMT R0, RZ, 0x7610, R0 ;  /* 0x00007610ff007816 */ /* 0x000fe20000000000 */
[----:B------:R-:W-:Y:S02]  /*9cd0*/  IMAD.MOV.U32 R153, RZ, RZ, -0x1 ;  /* 0xffffffffff997424 */ /* 0x000fe400078e00ff */
[----:B------:R-:W-:Y:S02]  /*9ce0*/  IMAD.MOV.U32 R23, RZ, RZ, -0x1 ;  /* 0xffffffffff177424 */ /* 0x000fe400078e00ff */
[----:B0-----:R-:W-:-:S04]  /*9cf0*/  IMAD.WIDE.U32 R16, R3, UR4, R16 ;  /* 0x0000000403107c25 */ /* 0x001fc8000f8e0010 */
[----:B------:R-:W-:Y:S01]  /*9d00*/  IMAD R3, R3, UR5, RZ ;  /* 0x0000000503037c24 */ /* 0x000fe2000f8e02ff */
[----:B------:R-:W-:Y:S02]  /*9d10*/  ULDC.64 UR4, c[0x0][0x650] ;  /* 0x0001940000047ab9 */ /* 0x000fe40000000a00 */
[----:B------:R-:W-:Y:S01]  /*9d20*/  ISETP.GE.U32.AND P0, PT, R16, UR4, PT ;  /* 0x0000000410007c0c */ /* 0x000fe2000bf06070 */
[----:B------:R-:W-:-:S05]  /*9d30*/  IMAD.IADD R17, R17, 0x1, R3 ;  /* 0x0000000111117824 */ /* 0x000fca00078e0203 */
[----:B------:R-:W-:-:S13]  /*9d40*/  ISETP.GE.U32.AND.EX P0, PT, R17, UR5, PT, P0 ;  /* 0x0000000511007c0c */ /* 0x000fda000bf06100 */
[----:B------:R-:W-:Y:S05]  /*9d50*/  @P0 BRA `(.L_x_289) ;  /* 0x0000000400640947 */ /* 0x000fea0003800000 */
[----:B------:R-:W0:Y:S01]  /*9d60*/  S2R R12, SR_CTAID.X ;  /* 0x00000000000c7919 */ /* 0x000e220000002500 */
[----:B------:R-:W0:Y:S01]  /*9d70*/  LDC.64 R10, c[0x0][0x628] ;  /* 0x00018a00ff0a7b82 */ /* 0x000e220000000a00 */
[----:B------:R-:W-:Y:S01]  /*9d80*/  ULDC UR4, c[0x0][0x150] ;  /* 0x0000540000047ab9 */ /* 0x000fe20000000800 */
[----:B-1234-:R-:W-:Y:S01]  /*9d90*/  IMAD.MOV.U32 R8, RZ, RZ, R16 ;  /* 0x000000ffff087224 */ /* 0x01efe200078e0010 */
[----:B-----5:R-:W1:Y:S01]  /*9da0*/  S2R R24, SR_CTAID.Y ;  /* 0x0000000000187919 */ /* 0x020e620000002600 */
[----:B------:R-:W-:-:S04]  /*9db0*/  IMAD.MOV.U32 R9, RZ, RZ, R17 ;  /* 0x000000ffff097224 */ /* 0x000fc800078e0011 */
[----:B------:R-:W2:Y:S08]  /*9dc0*/  LDC R21, c[0x0][0x144] ;  /* 0x00005100ff157b82 */ /* 0x000eb00000000800 */
[----:B------:R-:W3:Y:S08]  /*9dd0*/  LDC R0, c[0x0][0x630] ;  /* 0x00018c00ff007b82 */ /* 0x000ef00000000800 */
[----:B------:R-:W4:Y:S01]  /*9de0*/  LDC.64 R14, c[0x0][0x620] ;  /* 0x00018800ff0e7b82 */ /* 0x000f220000000a00 */
[----:B0-----:R-:W-:-:S04]  /*9df0*/  ISETP.NE.U32.AND P0, PT, R10, RZ, PT ;  /* 0x000000ff0a00720c */ /* 0x001fc80003f05070 */
[----:B------:R-:W-:Y:S02]  /*9e00*/  ISETP.NE.AND.EX P0, PT, R11, RZ, PT, P0 ;  /* 0x000000ff0b00720c */ /* 0x000fe40003f05300 */
[----:B------:R-:W-:-:S05]  /*9e10*/  I2FP.F32.U32 R3, R12 ;  /* 0x0000000c00037245 */ /* 0x000fca0000201000 */
[----:B------:R-:W-:-:S04]  /*9e20*/  FMUL R3, R3, UR4 ;  /* 0x0000000403037c20 */ /* 0x000fc80008400000 */
[----:B------:R0:W0:Y:S02]  /*9e30*/  F2I.U32.TRUNC.NTZ R20, R3 ;  /* 0x0000000300147305 */ /* 0x000024000020f000 */
[----:B-123--:R-:W-:Y:S05]  /*9e40*/  @!P0 BRA `(.L_x_290) ;  /* 0x0000000000288947 */ /* 0x00efea0003800000 */
[----:B0-----:R-:W0:Y:S02]  /*9e50*/  LDC R3, c[0x0][0x634] ;  /* 0x00018d00ff037b82 */ /* 0x001e240000000800 */
        /* <DEDUP_REMOVED lines=9> */
.L_x_290:
[----:B------:R-:W1:Y:S01]  /*9ef0*/  LDC.64 R28, c[0x0][0x640] ;  /* 0x00019000ff1c7b82 */ /* 0x000e620000000a00 */
[-CC-:B------:R-:W-:Y:S01]  /*9f00*/  SHF.R.U64 R23, R8, R0.reuse, R9.reuse ;  /* 0x0000000008177219 */ /* 0x180fe20000001209 */
[----:B0-----:R-:W-:Y:S01]  /*9f10*/  IMAD.MOV R20, RZ, RZ, -R20 ;  /* 0x000000ffff147224 */ /* 0x001fe200078e0a14 */
[----:B------:R-:W-:Y:S01]  /*9f20*/  SHF.R.U32.HI R0, RZ, R0, R9 ;  /* 0x00000000ff007219 */ /* 0x000fe20000011609 */
[----:B------:R-:W-:Y:S01]  /*9f30*/  ULDC UR4, c[0x0][0x154] ;  /* 0x0000550000047ab9 */ /* 0x000fe20000000800 */
[----:B------:R-:W-:Y:S01]  /*9f40*/  IADD3 R3, P0, RZ, -R23, RZ ;  /* 0x80000017ff037210 */ /* 0x000fe20007f1e0ff */
[----:B------:R-:W-:Y:S02]  /*9f50*/  IMAD R21, R21, R20, R12 ;  /* 0x0000001415157224 */ /* 0x000fe400078e020c */
[----:B------:R-:W0:Y:S01]  /*9f60*/  LDC R6, c[0x0][0x618] ;  /* 0x00018600ff067b82 */ /* 0x000e220000000800 */
[----:B------:R-:W-:Y:S02]  /*9f70*/  IMAD.MOV.U32 R7, RZ, RZ, 0x1 ;  /* 0x00000001ff077424 */ /* 0x000fe400078e00ff */
[----:B------:R-:W-:-:S04]  /*9f80*/  IMAD.X R5, RZ, RZ, ~R0, P0 ;  /* 0x000000ffff057224 */ /* 0x000fc800000e0e00 */
[-C--:B----4-:R-:W-:Y:S01]  /*9f90*/  IMAD R0, R5, R14.reuse, RZ ;  /* 0x0000000e05007224 */ /* 0x090fe200078e02ff */
[----:B------:R-:W2:Y:S01]  /*9fa0*/  LDC R8, c[0x0][0x608] ;  /* 0x00018200ff087b82 */ /* 0x000ea20000000800 */
[----:B------:R-:W-:-:S04]  /*9fb0*/  IMAD.WIDE.U32 R4, R3, R14, R16 ;  /* 0x0000000e03047225 */ /* 0x000fc800078e0010 */
[----:B------:R-:W-:Y:S01]  /*9fc0*/  IMAD R3, R3, R15, R0 ;  /* 0x0000000f03037224 */ /* 0x000fe200078e0200 */
[----:B------:R-:W-:Y:S02]  /*9fd0*/  I2FP.F32.U32 R0, R24 ;  /* 0x0000001800007245 */ /* 0x000fe40000201000 */
[----:B------:R-:W3:Y:S01]  /*9fe0*/  LDC R26, c[0x0][0x658] ;  /* 0x00019600ff1a7b82 */ /* 0x000ee20000000800 */
[----:B------:R-:W-:Y:S01]  /*9ff0*/  IMAD.IADD R3, R5, 0x1, R3 ;  /* 0x0000000105037824 */ /* 0x000fe200078e0203 */
[----:B-1----:R-:W-:Y:S01]  /*a000*/  ISETP.NE.U32.AND P0, PT, R28, RZ, PT ;  /* 0x000000ff1c00720c */ /* 0x002fe20003f05070 */
[----:B------:R-:W-:Y:S01]  /*a010*/  FMUL R0, R0, UR4 ;  /* 0x0000000400007c20 */ /* 0x000fe20008400000 */
[----:B------:R-:W-:Y:S02]  /*a020*/  IMAD.MOV.U32 R5, RZ, RZ, -0x1 ;  /* 0xffffffffff057424 */ /* 0x000fe400078e00ff */
[----:B------:R-:W-:Y:S01]  /*a030*/  ISETP.NE.AND.EX P0, PT, R29, RZ, PT, P0 ;  /* 0x000000ff1d00720c */ /* 0x000fe20003f05300 */
[----:B------:R1:W4:Y:S01]  /*a040*/  F2I.U32.TRUNC.NTZ R13, R0 ;  /* 0x00000000000d7305 */ /* 0x000322000020f000 */
[----:B------:R-:W1:Y:S01]  /*a050*/  LDC R15, c[0x0][0x148] ;  /* 0x00005200ff0f7b82 */ /* 0x000e620000000800 */
[----:B0-----:R-:W-:-:S02]  /*a060*/  SHF.R.U64 R12, R4, R6, R3 ;  /* 0x00000006040c7219 */ /* 0x001fc40000001203 */
[----:B------:R-:W-:-:S05]  /*a070*/  SHF.R.U32.HI R3, RZ, R6, R3 ;  /* 0x00000006ff037219 */ /* 0x000fca0000011603 */
[----:B------:R-:W0:Y:S01]  /*a080*/  LDC R20, c[0x0][0x600] ;  /* 0x00018000ff147b82 */ /* 0x000e220000000800 */
[-CC-:B--2---:R-:W-:Y:S02]  /*a090*/  SHF.R.U64 R10, R12, R8.reuse, R3.reuse ;  /* 0x000000080c0a7219 */ /* 0x184fe40000001203 */
[----:B------:R-:W-:-:S05]  /*a0a0*/  SHF.R.U32.HI R3, RZ, R8, R3 ;  /* 0x00000008ff037219 */ /* 0x000fca0000011603 */
[----:B------:R-:W2:Y:S01]  /*a0b0*/  LDC R27, c[0x0][0x648] ;  /* 0x00019200ff1b7b82 */ /* 0x000ea20000000800 */
[-C--:B---3--:R-:W-:Y:S02]  /*a0c0*/  SHF.L.U32 R4, R5, R26.reuse, RZ ;  /* 0x0000001a05047219 */ /* 0x088fe400000006ff */
[--C-:B------:R-:W-:Y:S02]  /*a0d0*/  SHF.R.U64 R14, R10, R26, R3.reuse ;  /* 0x0000001a0a0e7219 */ /* 0x100fe40000001203 */
[----:B------:R-:W-:Y:S02]  /*a0e0*/  LOP3.LUT R25, RZ, R4, RZ, 0x33, !PT ;  /* 0x00000004ff197212 */ /* 0x000fe400078e33ff */
[-C--:B------:R-:W-:Y:S01]  /*a0f0*/  SHF.R.U32.HI R5, RZ, R26.reuse, R3 ;  /* 0x0000001aff057219 */ /* 0x080fe20000011603 */
[----:B------:R-:W3:Y:S01]  /*a100*/  LDC R30, c[0x0][0x638] ;  /* 0x00018e00ff1e7b82 */ /* 0x000ee20000000800 */
[----:B------:R-:W-:Y:S01]  /*a110*/  SHF.L.U32 R154, R7, R26, RZ ;  /* 0x0000001a079a7219 */ /* 0x000fe200000006ff */
[----:B------:R-:W-:-:S06]  /*a120*/  IMAD.MOV.U32 R4, RZ, RZ, R14 ;  /* 0x000000ffff047224 */ /* 0x000fcc00078e000e */
[----:B------:R-:W0:Y:S01]  /*a130*/  LDC R31, c[0x0][0x610] ;  /* 0x00018400ff1f7b82 */ /* 0x000e220000000800 */
[----:B----4-:R-:W-:Y:S05]  /*a140*/  @!P0 BRA `(.L_x_291) ;  /* 0x0000000000288947 */ /* 0x010fea0003800000 */
        /* <DEDUP_REMOVED lines=10> */
.L_x_291:
[----:B------:R-:W-:Y:S01]  /*a1f0*/  ISETP.NE.AND P0, PT, R2, 0x1, PT ;  /* 0x000000010200780c */ /* 0x000fe20003f05270 */
[----:B0-----:R-:W-:Y:S01]  /*a200*/  VIADD R7, R20, 0xffffffff ;  /* 0xffffffff14077836 */ /* 0x001fe20000000000 */
[----:B-12---:R-:W-:Y:S01]  /*a210*/  SHF.R.U64 R0, R4, R27, R5 ;  /* 0x0000001b04007219 */ /* 0x006fe20000001205 */
[----:B------:R-:W-:Y:S01]  /*a220*/  IMAD.MOV R13, RZ, RZ, -R13 ;  /* 0x000000ffff0d7224 */ /* 0x000fe200078e0a0d */
[----:B------:R-:W-:Y:S01]  /*a230*/  LOP3.LUT R5, R10, R25, RZ, 0xc0, !PT ;  /* 0x000000190a057212 */ /* 0x000fe200078ec0ff */
[----:B------:R-:W-:Y:S02]  /*a240*/  IMAD.MOV.U32 R4, RZ, RZ, 0x1 ;  /* 0x00000001ff047424 */ /* 0x000fe400078e00ff */
[----:B------:R-:W-:Y:S02]  /*a250*/  IMAD.MOV R3, RZ, RZ, -R0 ;  /* 0x000000ffff037224 */ /* 0x000fe400078e0a00 */
[----:B------:R-:W-:Y:S01]  /*a260*/  IMAD R154, R154, R0, R5 ;  /* 0x000000009a9a7224 */ /* 0x000fe200078e0205 */
[----:B------:R-:W-:Y:S01]  /*a270*/  LOP3.LUT R5, R12, R7, RZ, 0xc0, !PT ;  /* 0x000000070c057212 */ /* 0x000fe200078ec0ff */
[----:B---3--:R-:W-:-:S02]  /*a280*/  IMAD R0, R3, R30, R14 ;  /* 0x0000001e03007224 */ /* 0x008fc400078e020e */
[----:B------:R-:W-:Y:S02]  /*a290*/  @P0 IMAD R21, R15, R13, R24 ;  /* 0x0000000d0f150224 */ /* 0x000fe400078e0218 */
[----:B------:R-:W-:Y:S01]  /*a2a0*/  IMAD R3, R0, R20, R5 ;  /* 0x0000001400037224 */ /* 0x000fe200078e0205 */
[----:B------:R-:W-:Y:S01]  /*a2b0*/  PRMT R0, R4, 0x7610, R0 ;  /* 0x0000761004007816 */ /* 0x000fe20000000000 */
[----:B------:R-:W-:-:S05]  /*a2c0*/  IMAD R154, R154, R31, R21 ;  /* 0x0000001f9a9a7224 */ /* 0x000fca00078e0215 */
[----:B------:R-:W-:Y:S02]  /*a2d0*/  SEL R153, R3, R154, !P0 ;  /* 0x0000009a03997207 */ /* 0x000fe40004000000 */
[----:B------:R-:W-:-:S07]  /*a2e0*/  SEL R154, R154, R3, !P0 ;  /* 0x000000039a9a7207 */ /* 0x000fce0004000000 */
.L_x_289:
[----:B------:R-:W-:-:S13]  /*a2f0*/  LOP3.LUT P0, RZ, R0, 0xff, RZ, 0xc0, !PT ;  /* 0x000000ff00ff7812 */ /* 0x000fda000780c0ff */
[----:B------:R-:W-:Y:S05]  /*a300*/  @P0 BRA `(.L_x_292) ;  /* 0xffffff6c00c40947 */ /* 0x000fea000383ffff */
[----:B------:R-:W-:Y:S05]  /*a310*/  EXIT ;  /* 0x000000000000794d */ /* 0x000fea0003800000 */
.L_x_7:
[----:B0-----:R-:W-:Y:S01]  /*a320*/  ULDC.64 UR4, c[0x0][0x650] ;  /* 0x0001940000047ab9 */ /* 0x001fe20000000a00 */
        /* <DEDUP_REMOVED lines=25> */
.L_x_294:
[----:B------:R-:W0:Y:S01]  /*a4c0*/  LDC.64 R28, c[0x0][0x640] ;  /* 0x00019000ff1c7b82 */ /* 0x000e220000000a00 */
[-CC-:B------:R-:W-:Y:S01]  /*a4d0*/  SHF.R.U64 R22, R12, R6.reuse, R13.reuse ;  /* 0x000000060c167219 */ /* 0x180fe2000000120d */
[----:B------:R-:W-:Y:S01]  /*a4e0*/  IMAD.MOV.U32 R30, RZ, RZ, 0x1 ;  /* 0x00000001ff1e7424 */ /* 0x000fe200078e00ff */
[----:B------:R-:W-:Y:S02]  /*a4f0*/  SHF.R.U32.HI R6, RZ, R6, R13 ;  /* 0x00000006ff067219 */ /* 0x000fe4000001160d */
        /* <DEDUP_REMOVED lines=8> */
[----:B------:R-:W-:Y:S01]  /*a580*/  IMAD.IADD R9, R9, 0x1, R11 ;  /* 0x0000000109097824 */ /* 0x000fe200078e020b */
[----:B0-----:R-:W-:-:S04]  /*a590*/  ISETP.NE.U32.AND P0, PT, R28, RZ, PT ;  /* 0x000000ff1c00720c */ /* 0x001fc80003f05070 */
[----:B------:R-:W-:Y:S02]  /*a5a0*/  ISETP.NE.AND.EX P0, PT, R29, RZ, PT, P0 ;  /* 0x000000ff1d00720c */ /* 0x000fe40003f05300 */
[----:B------:R-:W0:Y:S01]  /*a5b0*/  LDC R20, c[0x0][0x600] ;  /* 0x00018000ff147b82 */ /* 0x000e220000000800 */
[-CC-:B-1----:R-:W-:Y:S01]  /*a5c0*/  SHF.R.U64 R14, R8, R10.reuse, R9.reuse ;  /* 0x0000000a080e7219 */ /* 0x182fe20000001209 */
[----:B------:R-:W-:Y:S01]  /*a5d0*/  IMAD.MOV.U32 R8, RZ, RZ, -0x1 ;  /* 0xffffffffff087424 */ /* 0x000fe200078e00ff */
[----:B------:R-:W-:-:S05]  /*a5e0*/  SHF.R.U32.HI R9, RZ, R10, R9 ;  /* 0x0000000aff097219 */ /* 0x000fca0000011609 */
[----:B------:R-:W1:Y:S01]  /*a5f0*/  LDC R26, c[0x0][0x648] ;  /* 0x00019200ff1a7b82 */ /* 0x000e620000000800 */
[-CC-:B--2---:R-:W-:Y:S02]  /*a600*/  SHF.R.U64 R21, R14, R12.reuse, R9.reuse ;  /* 0x0000000c0e157219 */ /* 0x184fe40000001209 */
[----:B------:R-:W-:-:S05]  /*a610*/  SHF.R.U32.HI R6, RZ, R12, R9 ;  /* 0x0000000cff067219 */ /* 0x000fca0000011609 */
[----:B------:R-:W2:Y:S01]  /*a620*/  LDC R27, c[0x0][0x638] ;  /* 0x00018e00ff1b7b82 */ /* 0x000ea20000000800 */
[-C--:B---3--:R-:W-:Y:S02]  /*a630*/  SHF.L.U32 R8, R8, R25.reuse, RZ ;  /* 0x0000001908087219 */ /* 0x088fe400000006ff */
[-CC-:B------:R-:W-:Y:S02]  /*a640*/  SHF.R.U64 R23, R21, R25.reuse, R6.reuse ;  /* 0x0000001915177219 */ /* 0x180fe40000001206 */
[----:B------:R-:W-:Y:S02]  /*a650*/  LOP3.LUT R32, RZ, R8, RZ, 0x33, !PT ;  /* 0x00000008ff207212 */ /* 0x000fe400078e33ff */
[----:B------:R-:W-:Y:S01]  /*a660*/  SHF.R.U32.HI R9, RZ, R25, R6 ;  /* 0x00000019ff097219 */ /* 0x000fe20000011606 */
[----:B------:R-:W3:Y:S01]  /*a670*/  LDC R31, c[0x0][0x610] ;  /* 0x00018400ff1f7b82 */ /* 0x000ee20000000800 */
[----:B------:R-:W-:Y:S01]  /*a680*/  IMAD.MOV.U32 R8, RZ, RZ, R23 ;  /* 0x000000ffff087224 */ /* 0x000fe200078e0017 */
[----:B------:R-:W-:Y:S06]  /*a690*/  @!P0 BRA `(.L_x_295) ;  /* 0x0000000000288947 */ /* 0x000fec0003800000 */
        /* <DEDUP_REMOVED lines=10> */
.L_x_295:
[----:B------:R-:W-:Y:S02]  /*a740*/  ISETP.NE.AND P0, PT, R2, 0x1, PT ;  /* 0x000000010200780c */ /* 0x000fe40003f05270 */
[----:B-1----:R-:W-:Y:S01]  /*a750*/  SHF.R.U64 R6, R8, R26, R9 ;  /* 0x0000001a08067219 */ /* 0x002fe20000001209 */
[----:B0-----:R-:W-:Y:S01]  /*a760*/  VIADD R9, R20, 0xffffffff ;  /* 0xffffffff14097836 */ /* 0x001fe20000000000 */
[----:B------:R-:W-:Y:S02]  /*a770*/  SHF.L.U32 R30, R30, R25, RZ ;  /* 0x000000191e1e7219 */ /* 0x000fe400000006ff */
[----:B------:R-:W-:Y:S01]  /*a780*/  LOP3.LUT R5, R21, R32, RZ, 0xc0, !PT ;  /* 0x0000002015057212 */ /* 0x000fe200078ec0ff */
[----:B------:R-:W-:-:S04]  /*a790*/  IMAD.MOV R8, RZ, RZ, -R6 ;  /* 0x000000ffff087224 */ /* 0x000fc800078e0a06 */
[----:B------:R-:W-:Y:S01]  /*a7a0*/  IMAD R6, R30, R6, R5 ;  /* 0x000000061e067224 */ /* 0x000fe200078e0205 */
[----:B------:R-:W-:Y:S01]  /*a7b0*/  LOP3.LUT R5, R14, R9, RZ, 0xc0, !PT ;  /* 0x000000090e057212 */ /* 0x000fe200078ec0ff */
[----:B------:R-:W-:Y:S02]  /*a7c0*/  @P0 IMAD R3, R7, R24, R4 ;  /* 0x0000001807030224 */ /* 0x000fe400078e0204 */
[----:B--2---:R-:W-:Y:S02]  /*a7d0*/  IMAD R4, R8, R27, R23 ;  /* 0x0000001b08047224 */ /* 0x004fe400078e0217 */
[----:B---3--:R-:W-:Y:S02]  /*a7e0*/  IMAD R3, R6, R31, R3 ;  /* 0x0000001f06037224 */ /* 0x008fe400078e0203 */
[----:B------:R-:W-:Y:S02]  /*a7f0*/  IMAD R4, R4, R20, R5 ;  /* 0x0000001404047224 */ /* 0x000fe400078e0205 */
[----:B------:R-:W-:-:S02]  /*a800*/  IMAD.MOV.U32 R8, RZ, RZ, 0x1 ;  /* 0x00000001ff087424 */ /* 0x000fc400078e00ff */
[----:B------:R-:W-:Y:S01]  /*a810*/  IMAD.MOV.U32 R6, RZ, RZ, R22 ;  /* 0x000000ffff067224 */ /* 0x000fe200078e0016 */
[----:B------:R-:W-:Y:S02]  /*a820*/  SEL R21, R4, R3, !P0 ;  /* 0x0000000304157207 */ /* 0x000fe40004000000 */
[----:B------:R-:W-:-:S07]  /*a830*/  SEL R20, R3, R4, !P0 ;  /* 0x0000000403147207 */ /* 0x000fce0004000000 */
.L_x_293:
[----:B------:R-:W-:-:S08]  /*a840*/  NOP ;  /* 0x0000000000007918 */ /* 0x000fd00000000000 */
[----:B------:R-:W0:-:S00]  /*a850*/  USETMAXREG.DEALLOC.CTAPOOL 0x28 ;  /* 0x00000028000079c8 */ /* 0x000e0000080e0500 */
[----:B0-----:R-:W-:-:S13]  /*a860*/  ISETP.NE.AND P0, PT, R0, RZ, PT ;  /* 0x000000ff0000720c */ /* 0x001fda0003f05270 */
[----:B------:R-:W-:Y:S05]  /*a870*/  @P0 EXIT ;  /* 0x000000000000094d */ /* 0x000fea0003800000 */
[----:B------:R-:W-:Y:S01]  /*a880*/  LOP3.LUT P0, RZ, R8, 0xff, RZ, 0xc0, !PT ;  /* 0x000000ff08ff7812 */ /* 0x000fe2000780c0ff */
[----:B------:R-:W-:Y:S02]  /*a890*/  IMAD.MOV.U32 R0, RZ, RZ, 0x1 ;  /* 0x00000001ff007424 */ /* 0x000fe400078e00ff */
[----:B------:R-:W-:-:S10]  /*a8a0*/  IMAD.MOV.U32 R3, RZ, RZ, RZ ;  /* 0x000000ffff037224 */ /* 0x000fd400078e00ff */
[----:B------:R-:W-:Y:S05]  /*a8b0*/  @!P0 BRA `(.L_x_296) ;  /* 0x0000000c00408947 */ /* 0x000fea0003800000 */
[----:B------:R-:W0:Y:S01]  /*a8c0*/  LDC R0, c[0x0][0x28c] ;  /* 0x0000a300ff007b82 */ /* 0x000e220000000800 */
[----:B------:R-:W1:Y:S01]  /*a8d0*/  S2R R9, SR_CgaCtaId ;  /* 0x0000000000097919 */ /* 0x000e620000008800 */
[----:B------:R-:W-:Y:S01]  /*a8e0*/  ULDC UR5, c[0x0][0x600] ;  /* 0x0001800000057ab9 */ /* 0x000fe20000000800 */
[----:B------:R-:W-:Y:S01]  /*a8f0*/  ULDC UR4, c[0x0][0xc] ;  /* 0x0000030000047ab9 */ /* 0x000fe20000000800 */
[----:B------:R-:W-:Y:S01]  /*a900*/  UIADD3 UR16, UR5, -0x1, URZ ;  /* 0xffffffff05107890 */ /* 0x000fe2000fffe03f */
[----:B------:R-:W-:Y:S01]  /*a910*/  BSSY B0, `(.L_x_296) ;  /* 0x00000ca000007945 */ /* 0x000fe20003800000 */
[----:B------:R-:W-:Y:S01]  /*a920*/  ULDC UR6, c[0x0][0x658] ;  /* 0x0001960000067ab9 */ /* 0x000fe20000000800 */
[----:B------:R-:W-:Y:S01]  /*a930*/  ULDC UR5, c[0x0][0x10] ;  /* 0x0000040000057ab9 */ /* 0x000fe20000000800 */
[----:B------:R-:W-:Y:S01]  /*a940*/  UMOV UR7, 0xffffffff ;  /* 0xffffffff00077882 */ /* 0x000fe20000000000 */
[----:B------:R-:W-:Y:S01]  /*a950*/  UMOV UR8, 0x1 ;  /* 0x0000000100087882 */ /* 0x000fe20000000000 */
[----:B------:R-:W-:Y:S01]  /*a960*/  UIMAD.WIDE.U32 UR4, UR4, UR5, URZ ;  /* 0x00000005040472a5 */ /* 0x000fe2000f8e003f */
[----:B------:R-:W-:Y:S01]  /*a970*/  IMAD.MOV.U32 R11, RZ, RZ, 0x1 ;  /* 0x00000001ff0b7424 */ /* 0x000fe200078e00ff */
[----:B------:R-:W-:Y:S01]  /*a980*/  USHF.L.U32 UR7, UR7, UR6, URZ ;  /* 0x0000000607077299 */ /* 0x000fe2000800063f */
[----:B------:R-:W-:Y:S01]  /*a990*/  LOP3.LUT R8, R19, 0x2, RZ, 0xfc, !PT ;  /* 0x0000000213087812 */ /* 0x000fe200078efcff */
[----:B------:R-:W-:-:S02]  /*a9a0*/  USHF.L.U32 UR18, UR8, UR6, URZ ;  /* 0x0000000608127299 */ /* 0x000fc4000800063f */
[----:B------:R-:W-:Y:S01]  /*a9b0*/  ULOP3.LUT UR17, URZ, UR7, URZ, 0x33, !UPT ;  /* 0x000000073f117292 */ /* 0x000fe2000f8e333f */
[----:B------:R-:W-:Y:S01]  /*a9c0*/  ULDC UR6, c[0x0][0x14] ;  /* 0x0000050000067ab9 */ /* 0x000fe20000000800 */
[----:B------:R-:W-:Y:S01]  /*a9d0*/  ULDC.64 UR22, c[0x0][0x198] ;  /* 0x0000660000167ab9 */ /* 0x000fe20000000a00 */
[----:B------:R-:W-:Y:S02]  /*a9e0*/  UIMAD.WIDE.U32 UR20, UR4, UR6, URZ ;  /* 0x00000006041472a5 */ /* 0x000fe4000f8e003f */
[----:B------:R-:W-:Y:S01]  /*a9f0*/  UIMAD UR13, UR5, UR6, URZ ;  /* 0x00000006050d72a4 */ /* 0x000fe2000f8e023f */
[----:B0-----:R-:W-:-:S03]  /*aa00*/  VIADD R0, R0, 0x3f ;  /* 0x0000003f00007836 */ /* 0x001fc60000000000 */
[----:B------:R-:W-:Y:S02]  /*aa10*/  UIADD3 UR13, UR21, UR13, URZ ;  /* 0x0000000d150d7290 */ /* 0x000fe4000fffe03f */
[----:B------:R-:W-:-:S04]  /*aa20*/  SHF.R.S32.HI R3, RZ, 0x1f, R0 ;  /* 0x0000001fff037819 */ /* 0x000fc80000011400 */
[----:B------:R-:W-:Y:S01]  /*aa30*/  LEA.HI R10, R3, R0, RZ, 0x6 ;  /* 0x00000000030a7211 */ /* 0x000fe200078f30ff */
[C---:B-1----:R-:W-:Y:S02]  /*aa40*/  IMAD.SHL.U32 R12, R9.reuse, 0x80, RZ ;  /* 0x00000080090c7824 */ /* 0x042fe400078e00ff */
[----:B------:R-:W-:Y:S01]  /*aa50*/  IMAD.MOV.U32 R0, RZ, RZ, 0x1 ;  /* 0x00000001ff007424 */ /* 0x000fe200078e00ff */
[----:B------:R-:W-:Y:S01]  /*aa60*/  SHF.R.S32.HI R10, RZ, 0x6, R10 ;  /* 0x00000006ff0a7819 */ /* 0x000fe2000001140a */
[----:B------:R-:W-:Y:S01]  /*aa70*/  IMAD.MOV.U32 R3, RZ, RZ, RZ ;  /* 0x000000ffff037224 */ /* 0x000fe200078e00ff */
[----:B------:R-:W-:Y:S01]  /*aa80*/  LOP3.LUT R12, R12, 0x80, RZ, 0xc0, !PT ;  /* 0x000000800c0c7812 */ /* 0x000fe200078ec0ff */
[----:B------:R-:W-:Y:S02]  /*aa90*/  IMAD.SHL.U32 R9, R9, 0x2000, RZ ;  /* 0x0000200009097824 */ /* 0x000fe400078e00ff */
[----:B------:R-:W-:-:S07]  /*aaa0*/  VIADD R13, R10, 0x1 ;  /* 0x000000010a0d7836 */ /* 0x000fce0000000000 */
.L_x_307:
[----:B------:R-:W-:-:S03]  /*aab0*/  UMOV UR4, 0xffffffff ;  /* 0xffffffff00047882 */ /* 0x000fc60000000000 */
[----:B------:R-:W-:Y:S05]  /*aac0*/  BRA.DIV UR4, `(.L_x_297) ;  /* 0x0000000e04c87947 */ /* 0x000fea000b800000 */
[----:B------:R-:W-:-:S13]  /*aad0*/  ELECT P6, URZ, PT ;  /* 0x00000000003f782f */ /* 0x000fda00038c0000 */
.L_x_319:
[----:B------:R-:W0:Y:S01]  /*aae0*/  LDC R4, c[0x0][0x28c] ;  /* 0x0000a300ff047b82 */ /* 0x000e220000000800 */
[----:B------:R-:W-:Y:S01]  /*aaf0*/  BSSY B1, `(.L_x_298) ;  /* 0x0000038000017945 */ /* 0x000fe20003800000 */
[----:B0-----:R-:W-:-:S13]  /*ab00*/  ISETP.LT.OR P6, PT, R4, 0x1, !P6 ;  /* 0x000000010400780c */ /* 0x001fda00077c1670 */
[----:B------:R-:W-:Y:S05]  /*ab10*/  @P6 BRA `(.L_x_299) ;  /* 0x0000000000d46947 */ /* 0x000fea0003800000 */
[----:B------:R-:W-:Y:S02]  /*ab20*/  IMAD R21, R21, 0x100, R12 ;  /* 0x0000010015157824 */ /* 0x000fe400078e020c */
[----:B------:R-:W-:Y:S02]  /*ab30*/  IMAD.SHL.U32 R20, R20, 0x80, RZ ;  /* 0x0000008014147824 */ /* 0x000fe400078e00ff */
[----:B------:R-:W-:Y:S02]  /*ab40*/  IMAD.MOV.U32 R24, RZ, RZ, RZ ;  /* 0x000000ffff187224 */ /* 0x000fe400078e00ff */
[----:B------:R-:W-:Y:S02]  /*ab50*/  IMAD.MOV.U32 R4, RZ, RZ, R13 ;  /* 0x000000ffff047224 */ /* 0x000fe400078e000d */
[----:B------:R-:W-:Y:S02]  /*ab60*/  IMAD.MOV.U32 R5, RZ, RZ, R0 ;  /* 0x000000ffff057224 */ /* 0x000fe400078e0000 */
[----:B------:R-:W-:-:S07]  /*ab70*/  IMAD.MOV.U32 R7, RZ, RZ, R3 ;  /* 0x000000ffff077224 */ /* 0x000fce00078e0003 */
.L_x_302:
[----:B------:R-:W0:Y:S01]  /*ab80*/  S2R R15, SR_CgaCtaId ;  /* 0x00000000000f7919 */ /* 0x000e220000008800 */
[----:B------:R-:W-:Y:S02]  /*ab90*/  MOV R14, 0x400 ;  /* 0x00000400000e7802 */ /* 0x000fe40000000f00 */
[----:B------:R-:W-:Y:S02]  /*aba0*/  LOP3.LUT P1, RZ, R18, 0x7f, RZ, 0xc0, !PT ;  /* 0x0000007f12ff7812 */ /* 0x000fe4000782c0ff */
[----:B0-----:R-:W-:Y:S02]  /*abb0*/  LEA R22, R15, R14, 0x18 ;  /* 0x0000000e0f167211 */ /* 0x001fe400078ec0ff */
[----:B------:R-:W-:-:S09]  /*abc0*/  SHF.L.U32 R14, R5, 0x1f, RZ ;  /* 0x0000001f050e7819 */ /* 0x000fd200000006ff */
[----:B------:R-:W0:Y:S01]  /*abd0*/  @!P1 LDC R15, c[0x0][0x500] ;  /* 0x00014000ff0f9b82 */ /* 0x000e220000000800 */
[----:B------:R-:W-:-:S04]  /*abe0*/  IMAD R23, R7, 0x8, R22 ;  /* 0x0000000807177824 */ /* 0x000fc800078e0216 */
[----:B------:R-:W1:Y:S02]  /*abf0*/  SYNCS.PHASECHK.TRANS64.TRYWAIT P0, [R23+URZ+0x28], R14 ;  /* 0x0000280e170075a7 */ /* 0x000e64000800017f */
[----:B-1----:R-:W-:Y:S05]  /*ac00*/  @!P0 BRA `(.L_x_300) ;  /* 0x0000000c00988947 */ /* 0x002fea0003800000 */
.L_x_320:
[----:B-1----:R-:W-:Y:S01]  /*ac10*/  PRMT R14, R8, 0x9910, RZ ;  /* 0x00009910080e7816 */ /* 0x002fe200000000ff */
[----:B0-----:R0:W-:Y:S03]  /*ac20*/  @!P1 SYNCS.ARRIVE.TRANS64 RZ, [R23+URZ], R15 ;  /* 0x0000000f17ff99a7 */ /* 0x0011e6000800003f */
[----:B------:R-:W-:-:S13]  /*ac30*/  ISETP.NE.AND P0, PT, R14, 0x2, PT ;  /* 0x000000020e00780c */ /* 0x000fda0003f05270 */
[----:B0-----:R-:W-:Y:S05]  /*ac40*/  @P0 BRA `(.L_x_301) ;  /* 0x0000000000040947 */ /* 0x001fea0003800000 */
[----:B------:R-:W-:Y:S01]  /*ac50*/  BPT.TRAP 0x1 ;  /* 0x000000040000795c */ /* 0x000fe20000300000 */
.L_x_301:
[----:B------:R-:W-:Y:S01]  /*ac60*/  IMAD.SHL.U32 R14, R7, 0x4000, RZ ;  /* 0x00004000070e7824 */ /* 0x000fe200078e00ff */
[----:B------:R-:W-:Y:S01]  /*ac70*/  R2UR UR9, R23 ;  /* 0x00000000170972ca */ /* 0x000fe200000e0000 */
[----:B------:R-:W-:Y:S01]  /*ac80*/  VIADD R4, R4, 0xffffffff ;  /* 0xffffffff04047836 */ /* 0x000fe20000000000 */
[----:B------:R-:W-:Y:S01]  /*ac90*/  R2UR UR11, R20 ;  /* 0x00000000140b72ca */ /* 0x000fe200000e0000 */
[----:B------:R-:W-:Y:S01]  /*aca0*/  UIADD3 UR4, UP0, UR22, 0xf0, URZ ;  /* 0x000000f016047890 */ /* 0x000fe2000ff1e03f */
[----:B------:R-:W-:Y:S01]  /*acb0*/  LOP3.LUT R15, R14, 0x2000, R9, 0xf8, !PT ;  /* 0x000020000e0f7812 */ /* 0x000fe200078ef809 */
[----:B------:R-:W-:Y:S01]  /*acc0*/  UIADD3 UR24, UP1, UR22, 0x1f0, URZ ;  /* 0x000001f016187890 */ /* 0x000fe2000ff3e03f */
[----:B------:R-:W-:Y:S01]  /*acd0*/  IADD3 R14, R22, 0x100, R14 ;  /* 0x00000100160e7810 */ /* 0x000fe20007ffe00e */
[----:B------:R-:W-:Y:S01]  /*ace0*/  UIADD3.X UR5, URZ, UR23, URZ, UP0, !UPT ;  /* 0x000000173f057290 */ /* 0x000fe200087fe43f */
[----:B------:R-:W-:Y:S01]  /*acf0*/  R2UR UR10, R24 ;  /* 0x00000000180a72ca */ /* 0x000fe200000e0000 */
[----:B------:R-:W-:Y:S01]  /*ad00*/  IMAD R15, R15, 0x2, R22 ;  /* 0x000000020f0f7824 */ /* 0x000fe200078e0216 */
[----:B------:R-:W-:Y:S01]  /*ad10*/  R2UR UR14, R14 ;  /* 0x000000000e0e72ca */ /* 0x000fe200000e0000 */
[----:B------:R-:W-:Y:S01]  /*ad20*/  VIADD R7, R7, 0x1 ;  /* 0x0000000107077836 */ /* 0x000fe20000000000 */
[----:B------:R-:W-:Y:S01]  /*ad30*/  R2UR UR12, R6 ;  /* 0x00000000060c72ca */ /* 0x000fe200000e0000 */
[----:B------:R-:W-:Y:S01]  /*ad40*/  UIADD3.X UR25, URZ, UR23, URZ, UP1, !UPT ;  /* 0x000000173f197290 */ /* 0x000fe20008ffe43f */
[----:B------:R-:W-:Y:S01]  /*ad50*/  R2UR UR8, R15 ;  /* 0x000000000f0872ca */ /* 0x000fe200000e0000 */
[----:B------:R-:W-:Y:S01]  /*ad60*/  UMOV UR6, 0x0 ;  /* 0x0000000000067882 */ /* 0x000fe20000000000 */
[----:B------:R-:W-:Y:S01]  /*ad70*/  R2UR UR19, R21 ;  /* 0x00000000151372ca */ /* 0x000fe200000e0000 */
[----:B------:R-:W-:Y:S01]  /*ad80*/  UMOV UR7, 0x10000000 ;  /* 0x1000000000077882 */ /* 0x000fe20000000000 */
[----:B------:R-:W-:Y:S01]  /*ad90*/  ISETP.GT.AND P1, PT, R4, 0x1, PT ;  /* 0x000000010400780c */ /* 0x000fe20003f24270 */
[----:B------:R-:W-:Y:S01]  /*ada0*/  UMOV UR26, 0x30000 ;  /* 0x00030000001a7882 */ /* 0x000fe20000000000 */
[----:B------:R-:W-:Y:S01]  /*adb0*/  ISETP.NE.AND P0, PT, R7, 0x5, PT ;  /* 0x000000050700780c */ /* 0x000fe20003f05270 */
[----:B------:R-:W-:-:S03]  /*adc0*/  VIADD R24, R24, 0x40 ;  /* 0x0000004018187836 */ /* 0x000fc60000000000 */
[----:B------:R-:W-:Y:S02]  /*add0*/  SEL R14, RZ, 0x1, P0 ;  /* 0x00000001ff0e7807 */ /* 0x000fe40000000000 */
[----:B------:R-:W-:Y:S01]  /*ade0*/  SEL R7, R7, RZ, P0 ;  /* 0x000000ff07077207 */ /* 0x000fe20000000000 */
[----:B------:R-:W-:Y:S01]  /*adf0*/  UIADD3 UR15, UR8, 0x14100, URZ ;  /* 0x00014100080f7890 */ /* 0x000fe2000fffe03f */
[----:B------:R-:W-:Y:S02]  /*ae00*/  LOP3.LUT R5, R5, R14, RZ, 0x3c, !PT ;  /* 0x0000000e05057212 */ /* 0x000fe400078e3cff */
[----:B------:R-:W-:Y:S02]  /*ae10*/  UMOV UR8, UR14 ;  /* 0x0000000e00087c82 */ /* 0x000fe40008000000 */
[----:B------:R0:W-:Y:S02]  /*ae20*/  UTMALDG.3D [UR8], [UR4], desc[UR6] ;  /* 0x00000608040075b4 */ /* 0x0001e40008011000 */
[----:B0-----:R-:W-:Y:S01]  /*ae30*/  UMOV UR8, UR15 ;  /* 0x0000000f00087c82 */ /* 0x001fe20008000000 */
[----:B------:R-:W-:-:S02]  /*ae40*/  UMOV UR11, UR19 ;  /* 0x00000013000b7c82 */ /* 0x000fc40008000000 */
[----:B------:R0:W-:Y:S02]  /*ae50*/  UTMALDG.3D.MULTICAST [UR8], [UR24], UR26, desc[UR6] ;  /* 0x00000608180073b4 */ /* 0x0001e4000801181a */
[----:B0-----:R-:W-:Y:S05]  /*ae60*/  @P1 BRA `(.L_x_302) ;  /* 0xfffffffc00441947 */ /* 0x001fea000383ffff */
.L_x_299:
[----:B------:R-:W-:Y:S05]  /*ae70*/  BSYNC B1 ;  /* 0x0000000000017941 */ /* 0x000fea0003800000 */
.L_x_298:
[----:B------:R-:W-:Y:S01]  /*ae80*/  LOP3.LUT P1, RZ, R11, 0xff, RZ, 0xc0, !PT ;  /* 0x000000ff0bff7812 */ /* 0x000fe2000782c0ff */
[C---:B------:R-:W-:Y:S01]  /*ae90*/  IMAD.IADD R6, R10.reuse, 0x1, R3 ;  /* 0x000000010a067824 */ /* 0x040fe200078e0203 */
[----:B------:R-:W-:Y:S01]  /*aea0*/  ULDC.64 UR4, c[0x0][0x650] ;  /* 0x0001940000047ab9 */ /* 0x000fe20000000a00 */
[----:B------:R-:W-:Y:S01]  /*aeb0*/  ISETP.GE.U32.AND P2, PT, R10, 0x5, PT ;  /* 0x000000050a00780c */ /* 0x000fe20003f46070 */
[----:B------:R-:W-:Y:S01]  /*aec0*/  BSSY B1, `(.L_x_303) ;  /* 0x000006c000017945 */ /* 0x000fe20003800000 */
[----:B------:R-:W-:Y:S01]  /*aed0*/  IMAD.MOV.U32 R20, RZ, RZ, -0x1 ;  /* 0xffffffffff147424 */ /* 0x000fe200078e00ff */
[----:B------:R-:W-:Y:S01]  /*aee0*/  ISETP.GT.U32.AND P0, PT, R6, 0x4, PT ;  /* 0x000000040600780c */ /* 0x000fe20003f04070 */
[----:B------:R-:W-:Y:S01]  /*aef0*/  IMAD.MOV.U32 R21, RZ, RZ, -0x1 ;  /* 0xffffffffff157424 */ /* 0x000fe200078e00ff */
[----:B------:R-:W-:Y:S02]  /*af00*/  PRMT R11, RZ, 0x7610, R11 ;  /* 0x00007610ff0b7816 */ /* 0x000fe4000000000b */
[----:B------:R-:W-:-:S03]  /*af10*/  ISETP.LT.U32.AND P0, PT, R10, 0x5, P0 ;  /* 0x000000050a00780c */ /* 0x000fc60000701070 */
[----:B------:R-:W0:Y:S01]  /*af20*/  @P1 S2R R5, SR_CgaCtaId ;  /* 0x0000000000051919 */ /* 0x000e220000008800 */
[----:B------:R-:W-:-:S04]  /*af30*/  @P1 MOV R4, 0x400 ;  /* 0x0000040000041802 */ /* 0x000fc80000000f00 */
[----:B0-----:R-:W-:Y:S01]  /*af40*/  @P1 LEA R3, R5, R4, 0x18 ;  /* 0x0000000405031211 */ /* 0x001fe200078ec0ff */
[----:B------:R-:W-:-:S03]  /*af50*/  IMAD.WIDE.U32 R4, R6, -0x33333333, RZ ;  /* 0xcccccccd06047825 */ /* 0x000fc600078e00ff */
[----:B------:R0:W-:Y:S01]  /*af60*/  @P1 SYNCS.ARRIVE.TRANS64.A1T0 RZ, [R3+URZ+0x68], RZ ;  /* 0x000068ff03ff19a7 */ /* 0x0001e2000810003f */
[----:B------:R-:W-:Y:S02]  /*af70*/  IADD3 R16, P1, R16, UR20, RZ ;  /* 0x0000001410107c10 */ /* 0x000fe4000ff3e0ff */
[----:B------:R-:W-:Y:S02]  /*af80*/  SHF.R.U32.HI R5, RZ, 0x2, R5 ;  /* 0x00000002ff057819 */ /* 0x000fe40000011605 */
[----:B------:R-:W-:Y:S02]  /*af90*/  IADD3.X R17, R17, UR13, RZ, P1, !PT ;  /* 0x0000000d11117c10 */ /* 0x000fe40008ffe4ff */
[----:B------:R-:W-:Y:S02]  /*afa0*/  PRMT R4, RZ, 0x7610, R4 ;  /* 0x00007610ff047816 */ /* 0x000fe40000000004 */
[----:B0-----:R-:W-:Y:S02]  /*afb0*/  SEL R3, RZ, 0x1, !P0 ;  /* 0x00000001ff037807 */ /* 0x001fe40004000000 */
[----:B------:R-:W-:-:S02]  /*afc0*/  ISETP.GE.U32.AND P0, PT, R16, UR4, PT ;  /* 0x0000000410007c0c */ /* 0x000fc4000bf06070 */
[----:B------:R-:W-:Y:S01]  /*afd0*/  LOP3.LUT R0, R0, R3, RZ, 0x3c, !PT ;  /* 0x0000000300007212 */ /* 0x000fe200078e3cff */
[----:B------:R-:W-:Y:S01]  /*afe0*/  IMAD R3, R5, -0x5, R6 ;  /* 0xfffffffb05037824 */ /* 0x000fe200078e0206 */
[----:B------:R-:W-:Y:S01]  /*aff0*/  ISETP.GE.U32.AND.EX P0, PT, R17, UR5, PT, P0 ;  /* 0x0000000511007c0c */ /* 0x000fe2000bf06100 */
[----:B------:R-:W-:Y:S01]  /*b000*/  IMAD.MOV.U32 R6, RZ, RZ, -0x1 ;  /* 0xffffffffff067424 */ /* 0x000fe200078e00ff */
[----:B------:R-:W-:-:S11]  /*b010*/  @P2 LOP3.LUT R0, R0, 0x1, R5, 0x78, !PT ;  /* 0x0000000100002812 */ /* 0x000fd600078e7805 */
[----:B------:R-:W-:Y:S05]  /*b020*/  @P0 BRA `(.L_x_304) ;  /* 0x0000000400540947 */ /* 0x000fea0003800000 */
[----:B------:R-:W0:Y:S01]  /*b030*/  S2R R15, SR_CTAID.X ;  /* 0x00000000000f7919 */ /* 0x000e220000002500 */
[----:B------:R-:W-:Y:S01]  /*b040*/  ULDC.64 UR4, c[0x0][0x628] ;  /* 0x00018a0000047ab9 */ /* 0x000fe20000000a00 */
[----:B------:R-:W-:Y:S01]  /*b050*/  ULDC UR7, c[0x0][0x630] ;  /* 0x00018c0000077ab9 */ /* 0x000fe20000000800 */
[----:B------:R-:W-:Y:S01]  /*b060*/  ISETP.NE.U32.AND P0, PT, RZ, UR4, PT ;  /* 0x00000004ff007c0c */ /* 0x000fe2000bf05070 */
[----:B------:R-:W1:Y:S01]  /*b070*/  S2R R20, SR_CTAID.Y ;  /* 0x0000000000147919 */ /* 0x000e620000002600 */
[----:B------:R-:W-:Y:S01]  /*b080*/  ULDC UR8, c[0x0][0x150] ;  /* 0x0000540000087ab9 */ /* 0x000fe20000000800 */
[----:B------:R-:W-:Y:S01]  /*b090*/  IMAD.MOV.U32 R4, RZ, RZ, R16 ;  /* 0x000000ffff047224 */ /* 0x000fe200078e0010 */
[----:B------:R-:W-:Y:S01]  /*b0a0*/  ISETP.NE.AND.EX P0, PT, RZ, UR5, PT, P0 ;  /* 0x00000005ff007c0c */ /* 0x000fe2000bf05300 */
[----:B------:R-:W-:Y:S01]  /*b0b0*/  IMAD.MOV.U32 R5, RZ, RZ, R17 ;  /* 0x000000ffff057224 */ /* 0x000fe200078e0011 */
[----:B0-----:R-:W-:-:S11]  /*b0c0*/  I2FP.F32.U32 R22, R15 ;  /* 0x0000000f00167245 */ /* 0x001fd60000201000 */
[----:B------:R-:W-:Y:S05]  /*b0d0*/  @!P0 BRA `(.L_x_305) ;  /* 0x0000000000288947 */ /* 0x000fea0003800000 */
[----:B------:R-:W-:Y:S02]  /*b0e0*/  ULDC UR6, c[0x0][0x634] ;  /* 0x00018d0000067ab9 */ /* 0x000fe40000000800 */
[----:B------:R-:W-:-:S05]  /*b0f0*/  IADD3 R5, P0, R16, UR6, RZ ;  /* 0x0000000610057c10 */ /* 0x000fca000ff1e0ff */
[----:B------:R-:W-:-:S04]  /*b100*/  IMAD.X R21, RZ, RZ, R17, P0 ;  /* 0x000000ffff157224 */ /* 0x000fc800000e0611 */
[----:B------:R-:W-:-:S04]  /*b110*/  IMAD.WIDE.U32 R6, R21, UR4, RZ ;  /* 0x0000000415067c25 */ /* 0x000fc8000f8e00ff */
[----:B------:R-:W-:-:S04]  /*b120*/  IMAD.WIDE.U32 R6, P0, R5, UR5, R6 ;  /* 0x0000000505067c25 */ /* 0x000fc8000f800006 */
[----:B------:R-:W-:-:S04]  /*b130*/  IMAD.WIDE.U32 R4, R5, UR4, RZ ;  /* 0x0000000405047c25 */ /* 0x000fc8000f8e00ff */
[----:B------:R-:W-:Y:S01]  /*b140*/  IMAD.MOV.U32 R4, RZ, RZ, R7 ;  /* 0x000000ffff047224 */ /* 0x000fe200078e0007 */
[----:B------:R-:W-:Y:S01]  /*b150*/  IADD3 RZ, P1, R5, R6, RZ ;  /* 0x0000000605ff7210 */ /* 0x000fe20007f3e0ff */
[----:B------:R-:W-:-:S04]  /*b160*/  IMAD.X R5, RZ, RZ, RZ, P0 ;  /* 0x000000ffff057224 */ /* 0x000fc800000e06ff */
[----:B------:R-:W-:-:S08]  /*b170*/  IMAD.WIDE.U32.X R4, R21, UR5, R4, P1 ;  /* 0x0000000515047c25 */ /* 0x000fd000088e0404 */
.L_x_305:
[--C-:B------:R-:W-:Y:S01]  /*b180*/  SHF.R.U64 R14, R4, UR7, R5.reuse ;  /* 0x00000007040e7c19 */ /* 0x100fe20008001205 */
[----:B------:R-:W-:Y:S01]  /*b190*/  FMUL R22, R22, UR8 ;  /* 0x0000000816167c20 */ /* 0x000fe20008400000 */
[----:B------:R-:W-:Y:S01]  /*b1a0*/  SHF.R.U32.HI R4, RZ, UR7, R5 ;  /* 0x00000007ff047c19 */ /* 0x000fe20008011605 */
[----:B------:R-:W0:Y:S01]  /*b1b0*/  LDC R6, c[0x0][0x144] ;  /* 0x00005100ff067b82 */ /* 0x000e220000000800 */
[----:B------:R-:W-:Y:S01]  /*b1c0*/  IADD3 R5, P0, RZ, -R14, RZ ;  /* 0x8000000eff057210 */ /* 0x000fe20007f1e0ff */
[----:B------:R-:W-:Y:S01]  /*b1d0*/  ULDC UR6, c[0x0][0x154] ;  /* 0x0000550000067ab9 */ /* 0x000fe20000000800 */
[----:B-1----:R-:W-:Y:S01]  /*b1e0*/  I2FP.F32.U32 R7, R20 ;  /* 0x0000001400077245 */ /* 0x002fe20000201000 */
[----:B------:R-:W1:Y:S01]  /*b1f0*/  F2I.U32.TRUNC.NTZ R22, R22 ;  /* 0x0000001600167305 */ /* 0x000e62000020f000 */
[----:B------:R-:W-:Y:S01]  /*b200*/  ULDC.64 UR4, c[0x0][0x620] ;  /* 0x0001880000047ab9 */ /* 0x000fe20000000a00 */
[----:B------:R-:W-:Y:S01]  /*b210*/  IMAD.X R4, RZ, RZ, ~R4, P0 ;  /* 0x000000ffff047224 */ /* 0x000fe200000e0e04 */
[----:B------:R-:W-:Y:S01]  /*b220*/  ISETP.NE.AND P2, PT, R2, 0x1, PT ;  /* 0x000000010200780c */ /* 0x000fe20003f45270 */
[----:B------:R-:W-:Y:S01]  /*b230*/  FMUL R23, R7, UR6 ;  /* 0x0000000607177c20 */ /* 0x000fe20008400000 */
[----:B------:R-:W2:Y:S01]  /*b240*/  LDC R25, c[0x0][0x148] ;  /* 0x00005200ff197b82 */ /* 0x000ea20000000800 */
[----:B------:R-:W-:Y:S01]  /*b250*/  IMAD R4, R4, UR4, RZ ;  /* 0x0000000404047c24 */ /* 0x000fe2000f8e02ff */
[----:B------:R-:W-:-:S02]  /*b260*/  ULDC.64 UR6, c[0x0][0x640] ;  /* 0x0001900000067ab9 */ /* 0x000fc40000000a00 */
[----:B------:R-:W-:Y:S01]  /*b270*/  ISETP.NE.U32.AND P0, PT, RZ, UR6, PT ;  /* 0x00000006ff007c0c */ /* 0x000fe2000bf05070 */
[----:B------:R-:W3:Y:S01]  /*b280*/  F2I.U32.TRUNC.NTZ R23, R23 ;  /* 0x0000001700177305 */ /* 0x000ee2000020f000 */
[C---:B------:R-:W-:Y:S02]  /*b290*/  IMAD R7, R5.reuse, UR5, R4 ;  /* 0x0000000505077c24 */ /* 0x040fe4000f8e0204 */
[----:B------:R-:W-:Y:S01]  /*b2a0*/  IMAD.WIDE.U32 R4, R5, UR4, R16 ;  /* 0x0000000405047c25 */ /* 0x000fe2000f8e0010 */
[----:B------:R-:W-:Y:S01]  /*b2b0*/  ULDC UR4, c[0x0][0x618] ;  /* 0x0001860000047ab9 */ /* 0x000fe20000000800 */
[----:B------:R-:W-:Y:S02]  /*b2c0*/  ISETP.NE.AND.EX P0, PT, RZ, UR7, PT, P0 ;  /* 0x00000007ff007c0c */ /* 0x000fe4000bf05300 */
[----:B------:R-:W-:Y:S02]  /*b2d0*/  IMAD.IADD R5, R5, 0x1, R7 ;  /* 0x0000000105057824 */ /* 0x000fe400078e0207 */
[----:B-1----:R-:W-:-:S03]  /*b2e0*/  IMAD.MOV R22, RZ, RZ, -R22 ;  /* 0x000000ffff167224 */ /* 0x002fc600078e0a16 */
[----:B------:R-:W-:Y:S01]  /*b2f0*/  SHF.R.U64 R21, R4, UR4, R5 ;  /* 0x0000000404157c19 */ /* 0x000fe20008001205 */
[----:B0-----:R-:W-:Y:S01]  /*b300*/  IMAD R15, R6, R22, R15 ;  /* 0x00000016060f7224 */ /* 0x001fe200078e020f */
[----:B------:R-:W-:Y:S01]  /*b310*/  SHF.R.U32.HI R4, RZ, UR4, R5 ;  /* 0x00000004ff047c19 */ /* 0x000fe20008011605 */
[----:B------:R-:W-:Y:S01]  /*b320*/  ULDC UR4, c[0x0][0x608] ;  /* 0x0001820000047ab9 */ /* 0x000fe20000000800 */
[----:B---3--:R-:W-:Y:S02]  /*b330*/  IMAD.MOV R6, RZ, RZ, -R23 ;  /* 0x000000ffff067224 */ /* 0x008fe400078e0a17 */
[--C-:B------:R-:W-:Y:S02]  /*b340*/  SHF.R.U64 R22, R21, UR4, R4.reuse ;  /* 0x0000000415167c19 */ /* 0x100fe40008001204 */
[----:B------:R-:W-:Y:S01]  /*b350*/  SHF.R.U32.HI R5, RZ, UR4, R4 ;  /* 0x00000004ff057c19 */ /* 0x000fe20008011604 */
[----:B------:R-:W-:Y:S01]  /*b360*/  ULDC UR4, c[0x0][0x658] ;  /* 0x0001960000047ab9 */ /* 0x000fe20000000800 */
[----:B--2---:R-:W-:-:S02]  /*b370*/  @P2 IMAD R15, R25, R6, R20 ;  /* 0x00000006190f2224 */ /* 0x004fc400078e0214 */
[--C-:B------:R-:W-:Y:S02]  /*b380*/  SHF.R.U64 R20, R22, UR4, R5.reuse ;  /* 0x0000000416147c19 */ /* 0x100fe40008001205 */
[----:B------:R-:W-:-:S03]  /*b390*/  SHF.R.U32.HI R23, RZ, UR4, R5 ;  /* 0x00000004ff177c19 */ /* 0x000fc60008011605 */
[----:B------:R-:W-:Y:S02]  /*b3a0*/  IMAD.MOV.U32 R6, RZ, RZ, R20 ;  /* 0x000000ffff067224 */ /* 0x000fe400078e0014 */
[----:B------:R-:W-:Y:S01]  /*b3b0*/  IMAD.MOV.U32 R5, RZ, RZ, R23 ;  /* 0x000000ffff057224 */ /* 0x000fe200078e0017 */
[----:B------:R-:W-:Y:S06]  /*b3c0*/  @!P0 BRA `(.L_x_306) ;  /* 0x00000000002c8947 */ /* 0x000fec0003800000 */
        /* <DEDUP_REMOVED lines=9> */
[----:B------:R-:W-:-:S04]  /*b460*/  IMAD.WIDE.U32.X R4, R23, UR7, R4, P1 ;  /* 0x0000000717047c25 */ /* 0x000fc800088e0404 */
[----:B------:R-:W-:-:S07]  /*b470*/  IMAD.MOV.U32 R6, RZ, RZ, R4 ;  /* 0x000000ffff067224 */ /* 0x000fce00078e0004 */
.L_x_306:
[----:B------:R-:W-:Y:S01]  /*b480*/  ULDC UR4, c[0x0][0x648] ;  /* 0x0001920000047ab9 */ /* 0x000fe20000000800 */
[----:B------:R-:W-:Y:S01]  /*b490*/  LOP3.LUT R4, R22, UR17, RZ, 0xc0, !PT ;  /* 0x0000001116047c12 */ /* 0x000fe2000f8ec0ff */
[----:B------:R-:W-:Y:S01]  /*b4a0*/  ULDC UR5, c[0x0][0x610] ;  /* 0x0001840000057ab9 */ /* 0x000fe20000000800 */
[----:B------:R-:W-:Y:S01]  /*b4b0*/  SHF.R.U64 R5, R6, UR4, R5 ;  /* 0x0000000406057c19 */ /* 0x000fe20008001205 */
[----:B------:R-:W-:Y:S01]  /*b4c0*/  ULDC UR4, c[0x0][0x638] ;  /* 0x00018e0000047ab9 */ /* 0x000fe20000000800 */
[----:B------:R-:W-:Y:S01]  /*b4d0*/  LOP3.LUT R21, R21, UR16, RZ, 0xc0, !PT ;  /* 0x0000001015157c12 */ /* 0x000fe2000f8ec0ff */
[----:B------:R-:W-:Y:S02]  /*b4e0*/  IMAD.MOV.U32 R6, RZ, RZ, R14 ;  /* 0x000000ffff067224 */ /* 0x000fe400078e000e */
[----:B------:R-:W-:Y:S02]  /*b4f0*/  IMAD.MOV R7, RZ, RZ, -R5 ;  /* 0x000000ffff077224 */ /* 0x000fe400078e0a05 */
[----:B------:R-:W-:-:S02]  /*b500*/  IMAD R4, R5, UR18, R4 ;  /* 0x0000001205047c24 */ /* 0x000fc4000f8e0204 */
[----:B------:R-:W-:Y:S01]  /*b510*/  IMAD R20, R7, UR4, R20 ;  /* 0x0000000407147c24 */ /* 0x000fe2000f8e0214 */
[----:B------:R-:W-:Y:S01]  /*b520*/  ULDC UR4, c[0x0][0x600] ;  /* 0x0001800000047ab9 */ /* 0x000fe20000000800 */
[----:B------:R-:W-:Y:S02]  /*b530*/  IMAD R15, R4, UR5, R15 ;  /* 0x00000005040f7c24 */ /* 0x000fe4000f8e020f */
[----:B------:R-:W-:Y:S02]  /*b540*/  IMAD R20, R20, UR4, R21 ;  /* 0x0000000414147c24 */ /* 0x000fe4000f8e0215 */
[----:B------:R-:W-:-:S03]  /*b550*/  IMAD.MOV.U32 R4, RZ, RZ, 0x1 ;  /* 0x00000001ff047424 */ /* 0x000fc600078e00ff */
[----:B------:R-:W-:Y:S02]  /*b560*/  SEL R21, R20, R15, !P2 ;  /* 0x0000000f14157207 */ /* 0x000fe40005000000 */
[----:B------:R-:W-:-:S07]  /*b570*/  SEL R20, R15, R20, !P2 ;  /* 0x000000140f147207 */ /* 0x000fce0005000000 */
.L_x_304:
[----:B------:R-:W-:Y:S05]  /*b580*/  BSYNC B1 ;  /* 0x0000000000017941 */ /* 0x000fea0003800000 */
.L_x_303:
[----:B------:R-:W-:-:S13]  /*b590*/  LOP3.LUT P0, RZ, R4, 0xff, RZ, 0xc0, !PT ;  /* 0x000000ff04ff7812 */ /* 0x000fda000780c0ff */
[----:B------:R-:W-:Y:S05]  /*b5a0*/  @P0 BRA `(.L_x_307) ;  /* 0xfffffff400400947 */ /* 0x000fea000383ffff */
[----:B------:R-:W-:Y:S05]  /*b5b0*/  BSYNC B0 ;  /* 0x0000000000007941 */ /* 0x000fea0003800000 */
.L_x_296:
[----:B------:R-:W-:-:S03]  /*b5c0*/  UMOV UR4, 0xffffffff ;  /* 0xffffffff00047882 */ /* 0x000fc60000000000 */
[----:B------:R-:W-:Y:S05]  /*b5d0*/  BRA.DIV UR4, `(.L_x_308) ;  /* 0x0000000604387947 */ /* 0x000fea000b800000 */
[----:B------:R-:W-:-:S13]  /*b5e0*/  ELECT P6, URZ, PT ;  /* 0x00000000003f782f */ /* 0x000fda00038c0000 */
.L_x_323:
[----:B------:R-:W-:Y:S04]  /*b5f0*/  BSSY B0, `(.L_x_309) ;  /* 0x0000034000007945 */ /* 0x000fe80003800000 */
[----:B------:R-:W-:Y:S05]  /*b600*/  @!P6 BRA `(.L_x_310) ;  /* 0x0000000000c8e947 */ /* 0x000fea0003800000 */
[----:B------:R-:W-:-:S04]  /*b610*/  LOP3.LUT R19, R19, 0x2, RZ, 0xfc, !PT ;  /* 0x0000000213137812 */ /* 0x000fc800078efcff */
[----:B------:R-:W-:-:S13]  /*b620*/  ISETP.NE.AND P0, PT, R19, 0x3, PT ;  /* 0x000000031300780c */ /* 0x000fda0003f05270 */
[----:B------:R-:W-:Y:S05]  /*b630*/  @!P0 BRA `(.L_x_311) ;  /* 0x0000000000048947 */ /* 0x000fea0003800000 */
[----:B------:R-:W-:Y:S01]  /*b640*/  BPT.TRAP 0x1 ;  /* 0x000000040000795c */ /* 0x000fe20000300000 */
.L_x_311:
[----:B------:R-:W0:Y:S01]  /*b650*/  S2R R5, SR_CgaCtaId ;  /* 0x0000000000057919 */ /* 0x000e220000008800 */
[----:B------:R-:W-:Y:S02]  /*b660*/  MOV R2, 0x400 ;  /* 0x0000040000027802 */ /* 0x000fe40000000f00 */
[----:B------:R-:W-:Y:S02]  /*b670*/  SHF.L.U32 R4, R0, 0x1f, RZ ;  /* 0x0000001f00047819 */ /* 0x000fe400000006ff */
[----:B0-----:R-:W-:-:S05]  /*b680*/  LEA R2, R5, R2, 0x18 ;  /* 0x0000000205027211 */ /* 0x001fca00078ec0ff */
[----:B------:R-:W-:-:S04]  /*b690*/  VIADD R2, R2, 0x28 ;  /* 0x0000002802027836 */ /* 0x000fc80000000000 */
[C---:B------:R-:W-:Y:S02]  /*b6a0*/  IMAD R7, R3.reuse, 0x8, R2 ;  /* 0x0000000803077824 */ /* 0x040fe400078e0202 */
[----:B------:R-:W-:Y:S02]  /*b6b0*/  VIADD R3, R3, 0x1 ;  /* 0x0000000103037836 */ /* 0x000fe40000000000 */
[----:B------:R-:W0:Y:S03]  /*b6c0*/  SYNCS.PHASECHK.TRANS64.TRYWAIT P0, [R7+URZ], R4 ;  /* 0x00000004070075a7 */ /* 0x000e26000800017f */
[----:B------:R-:W-:-:S04]  /*b6d0*/  ISETP.NE.AND P1, PT, R3, 0x5, PT ;  /* 0x000000050300780c */ /* 0x000fc80003f25270 */
[----:B------:R-:W-:Y:S02]  /*b6e0*/  SEL R5, RZ, 0x1, P1 ;  /* 0x00000001ff057807 */ /* 0x000fe40000800000 */
[----:B------:R-:W-:Y:S02]  /*b6f0*/  SEL R3, R3, RZ, P1 ;  /* 0x000000ff03037207 */ /* 0x000fe40000800000 */
[----:B------:R-:W-:-:S03]  /*b700*/  LOP3.LUT R6, R0, R5, RZ, 0x3c, !PT ;  /* 0x0000000500067212 */ /* 0x000fc600078e3cff */
[----:B------:R-:W-:Y:S01]  /*b710*/  IMAD R8, R3, 0x8, R2 ;  /* 0x0000000803087824 */ /* 0x000fe200078e0202 */
[----:B------:R-:W-:Y:S01]  /*b720*/  SHF.L.U32 R5, R6, 0x1f, RZ ;  /* 0x0000001f06057819 */ /* 0x000fe200000006ff */
[----:B0-----:R-:W-:Y:S06]  /*b730*/  @!P0 BRA `(.L_x_312) ;  /* 0x0000000400008947 */ /* 0x001fec0003800000 */
.L_x_324:
[----:B------:R-:W1:Y:S01]  /*b740*/  SYNCS.PHASECHK.TRANS64.TRYWAIT P0, [R8+URZ], R5 ;  /* 0x00000005080075a7 */ /* 0x000e62000800017f */
[----:B------:R-:W-:-:S05]  /*b750*/  VIADD R0, R3, 0x1 ;  /* 0x0000000103007836 */ /* 0x000fca0000000000 */
[----:B------:R-:W-:-:S04]  /*b760*/  ISETP.NE.AND P1, PT, R0, 0x5, PT ;  /* 0x000000050000780c */ /* 0x000fc80003f25270 */
[----:B------:R-:W-:Y:S02]  /*b770*/  SEL R3, RZ, 0x1, P1 ;  /* 0x00000001ff037807 */ /* 0x000fe40000800000 */
[----:B0-----:R-:W-:Y:S02]  /*b780*/  SEL R7, R0, RZ, P1 ;  /* 0x000000ff00077207 */ /* 0x001fe40000800000 */
[----:B------:R-:W-:-:S03]  /*b790*/  LOP3.LUT R6, R6, R3, RZ, 0x3c, !PT ;  /* 0x0000000306067212 */ /* 0x000fc600078e3cff */
[----:B------:R-:W-:Y:S01]  /*b7a0*/  IMAD R9, R7, 0x8, R2 ;  /* 0x0000000807097824 */ /* 0x000fe200078e0202 */
[----:B------:R-:W-:Y:S01]  /*b7b0*/  SHF.L.U32 R4, R6, 0x1f, RZ ;  /* 0x0000001f06047819 */ /* 0x000fe200000006ff */
[----:B-1----:R-:W-:Y:S06]  /*b7c0*/  @!P0 BRA `(.L_x_313) ;  /* 0x0000000000f08947 */ /* 0x002fec0003800000 */
.L_x_325:
[----:B------:R-:W1:Y:S01]  /*b7d0*/  SYNCS.PHASECHK.TRANS64.TRYWAIT P0, [R9+URZ], R4 ;  /* 0x00000004090075a7 */ /* 0x000e62000800017f */
[----:B------:R-:W-:-:S05]  /*b7e0*/  VIADD R0, R7, 0x1 ;  /* 0x0000000107007836 */ /* 0x000fca0000000000 */
[----:B------:R-:W-:-:S04]  /*b7f0*/  ISETP.NE.AND P1, PT, R0, 0x5, PT ;  /* 0x000000050000780c */ /* 0x000fc80003f25270 */
[----:B------:R-:W-:Y:S02]  /*b800*/  SEL R3, RZ, 0x1, P1 ;  /* 0x00000001ff037807 */ /* 0x000fe40000800000 */
[----:B------:R-:W-:Y:S02]  /*b810*/  SEL R7, R0, RZ, P1 ;  /* 0x000000ff00077207 */ /* 0x000fe40000800000 */
[----:B------:R-:W-:-:S03]  /*b820*/  LOP3.LUT R11, R6, R3, RZ, 0x3c, !PT ;  /* 0x00000003060b7212 */ /* 0x000fc600078e3cff */
[----:B------:R-:W-:Y:S01]  /*b830*/  IMAD R6, R7, 0x8, R2 ;  /* 0x0000000807067824 */ /* 0x000fe200078e0202 */
[----:B0-----:R-:W-:Y:S01]  /*b840*/  SHF.L.U32 R5, R11, 0x1f, RZ ;  /* 0x0000001f0b057819 */ /* 0x001fe200000006ff */
[----:B-1----:R-:W-:Y:S06]  /*b850*/  @!P0 BRA `(.L_x_314) ;  /* 0x0000000000e08947 */ /* 0x002fec0003800000 */
.L_x_326:
[----:B------:R-:W1:Y:S01]  /*b860*/  SYNCS.PHASECHK.TRANS64.TRYWAIT P0, [R6+URZ], R5 ;  /* 0x00000005060075a7 */ /* 0x000e62000800017f */
[----:B------:R-:W-:-:S05]  /*b870*/  VIADD R0, R7, 0x1 ;  /* 0x0000000107007836 */ /* 0x000fca0000000000 */
[----:B------:R-:W-:-:S04]  /*b880*/  ISETP.NE.AND P1, PT, R0, 0x5, PT ;  /* 0x000000050000780c */ /* 0x000fc80003f25270 */
[----:B0-----:R-:W-:Y:S02]  /*b890*/  SEL R4, RZ, 0x1, P1 ;  /* 0x00000001ff047807 */ /* 0x001fe40000800000 */
[----:B------:R-:W-:Y:S02]  /*b8a0*/  SEL R3, R0, RZ, P1 ;  /* 0x000000ff00037207 */ /* 0x000fe40000800000 */
[----:B------:R-:W-:Y:S01]  /*b8b0*/  LOP3.LUT R0, R11, R4, RZ, 0x3c, !PT ;  /* 0x000000040b007212 */ /* 0x000fe200078e3cff */
[----:B-1----:R-:W-:Y:S06]  /*b8c0*/  @!P0 BRA `(.L_x_315) ;  /* 0x0000000000d88947 */ /* 0x002fec0003800000 */
.L_x_327:
[----:B------:R-:W-:Y:S01]  /*b8d0*/  IMAD R3, R3, 0x8, R2 ;  /* 0x0000000803037824 */ /* 0x000fe200078e0202 */
[----:B------:R-:W-:-:S07]  /*b8e0*/  SHF.L.U32 R0, R0, 0x1f, RZ ;  /* 0x0000001f00007819 */ /* 0x000fce00000006ff */
.L_x_316:
[----:B-1----:R1:W2:Y:S02]  /*b8f0*/  SYNCS.PHASECHK.TRANS64.TRYWAIT P0, [R3+URZ], R0 ;  /* 0x00000000030075a7 */ /* 0x0022a4000800017f */
[----:B--2---:R-:W-:Y:S05]  /*b900*/  @!P0 NANOSLEEP.SYNCS 0x989680 ;  /* 0x009896800000895d */ /* 0x004fea0003900000 */
[----:B------:R-:W2:Y:S02]  /*b910*/  @!P0 SYNCS.PHASECHK.TRANS64 P0, [R3+URZ], R0 ;  /* 0x00000000030085a7 */ /* 0x000ea4000800007f */
[----:B--2---:R-:W-:Y:S05]  /*b920*/  @!P0 BRA `(.L_x_316) ;  /* 0xfffffffc00f08947 */ /* 0x004fea000383ffff */
.L_x_310:
[----:B------:R-:W-:Y:S05]  /*b930*/  BSYNC B0 ;  /* 0x0000000000007941 */ /* 0x000fea0003800000 */
.L_x_309:
[----:B------:R-:W-:Y:S05]  /*b940*/  EXIT ;  /* 0x000000000000794d */ /* 0x000fea0003800000 */
.L_x_21:
[----:B---3--:R3:W4:Y:S02]  /*b950*/  SYNCS.PHASECHK.TRANS64.TRYWAIT P1, [R3+URZ], R0 ;  /* 0x00000000030075a7 */ /* 0x008724000802017f */
[----:B----4-:R-:W-:Y:S05]  /*b960*/  @!P1 NANOSLEEP.SYNCS 0x989680 ;  /* 0x009896800000995d */ /* 0x010fea0003900000 */
[----:B------:R-:W4:Y:S02]  /*b970*/  @!P1 SYNCS.PHASECHK.TRANS64 P1, [R3+URZ], R0 ;  /* 0x00000000030095a7 */ /* 0x000f24000802007f */
[----:B----4-:R-:W-:Y:S05]  /*b980*/  @!P1 BRA `(.L_x_21) ;  /* 0xfffffffc00f09947 */ /* 0x010fea000383ffff */
[----:B------:R-:W-:Y:S05]  /*b990*/  BRA `(.L_x_20) ;  /* 0xffffff5800e87947 */ /* 0x000fea000383ffff */
.L_x_26:
[----:B-1----:R1:W2:Y:S02]  /*b9a0*/  SYNCS.PHASECHK.TRANS64.TRYWAIT P1, [R5+URZ], R4 ;  /* 0x00000004050075a7 */ /* 0x0022a4000802017f */
[----:B--2---:R-:W-:Y:S05]  /*b9b0*/  @!P1 NANOSLEEP.SYNCS 0x989680 ;  /* 0x009896800000995d */ /* 0x004fea0003900000 */
[----:B------:R-:W2:Y:S02]  /*b9c0*/  @!P1 SYNCS.PHASECHK.TRANS64 P1, [R5+URZ], R4 ;  /* 0x00000004050095a7 */ /* 0x000ea4000802007f */
[----:B--2---:R-:W-:Y:S05]  /*b9d0*/  @!P1 BRA `(.L_x_26) ;  /* 0xfffffffc00f09947 */ /* 0x004fea000383ffff */
[----:B------:R-:W-:Y:S05]  /*b9e0*/  BRA `(.L_x_25) ;  /* 0xffffff5c00e47947 */ /* 0x000fea000383ffff */
.L_x_297:
[----:B------:R-:W-:Y:S01]  /*b9f0*/  BSSY B1, `(.L_x_317) ;  /* 0x0000006000017945 */ /* 0x000fe20003800000 */
[----:B------:R-:W-:-:S07]  /*ba00*/  IMAD.MOV.U32 R15, RZ, RZ, -0x1 ;  /* 0xffffffffff0f7424 */ /* 0x000fce00078e00ff */
[----:B------:R-:W-:Y:S05]  /*ba10*/  WARPSYNC.COLLECTIVE R15, `(.L_x_318) ;  /* 0x000000000f0c7348 */ /* 0x000fea0003c00000 */
[----:B------:R-:W-:Y:S02]  /*ba20*/  ELECT P6, UR62, PT ;  /* 0x00000000003e782f */ /* 0x000fe400038c0000 */
[----:B------:R-:W-:Y:S01]  /*ba30*/  MOV R14, UR62 ;  /* 0x0000003e000e7c02 */ /* 0x000fe20008000f00 */
[----:B------:R-:W-:Y:S10]  /*ba40*/  ENDCOLLECTIVE ;  /* 0x000000000000791b */ /* 0x000ff40003800000 */
.L_x_318:
[----:B------:R-:W-:Y:S05]  /*ba50*/  BSYNC B1 ;  /* 0x0000000000017941 */ /* 0x000fea0003800000 */
.L_x_317:
[----:B------:R-:W-:Y:S05]  /*ba60*/  BRA `(.L_x_319) ;  /* 0xfffffff0001c7947 */ /* 0x000fea000383ffff */
.L_x_300:
[----:B-1----:R1:W2:Y:S02]  /*ba70*/  SYNCS.PHASECHK.TRANS64.TRYWAIT P0, [R23+URZ+0x28], R14 ;  /* 0x0000280e170075a7 */ /* 0x0022a4000800017f */
[----:B--2---:R-:W-:Y:S05]  /*ba80*/  @!P0 NANOSLEEP.SYNCS 0x989680 ;  /* 0x009896800000895d */ /* 0x004fea0003900000 */
[----:B------:R-:W2:Y:S02]  /*ba90*/  @!P0 SYNCS.PHASECHK.TRANS64 P0, [R23+URZ+0x28], R14 ;  /* 0x0000280e170085a7 */ /* 0x000ea4000800007f */
[----:B--2---:R-:W-:Y:S05]  /*baa0*/  @!P0 BRA `(.L_x_300) ;  /* 0xfffffffc00f08947 */ /* 0x004fea000383ffff */
[----:B------:R-:W-:Y:S05]  /*bab0*/  BRA `(.L_x_320) ;  /* 0xfffffff000547947 */ /* 0x000fea000383ffff */
.L_x_308:
[----:B------:R-:W-:Y:S01]  /*bac0*/  BSSY B0, `(.L_x_321) ;  /* 0x0000006000007945 */ /* 0x000fe20003800000 */
[----:B------:R-:W-:-:S07]  /*bad0*/  IMAD.MOV.U32 R15, RZ, RZ, -0x1 ;  /* 0xffffffffff0f7424 */ /* 0x000fce00078e00ff */
[----:B------:R-:W-:Y:S05]  /*bae0*/  WARPSYNC.COLLECTIVE R15, `(.L_x_322) ;  /* 0x000000000f0c7348 */ /* 0x000fea0003c00000 */
[----:B------:R-:W-:Y:S02]  /*baf0*/  ELECT P6, UR62, PT ;  /* 0x00000000003e782f */ /* 0x000fe400038c0000 */
[----:B------:R-:W-:Y:S01]  /*bb00*/  MOV R14, UR62 ;  /* 0x0000003e000e7c02 */ /* 0x000fe20008000f00 */
[----:B------:R-:W-:Y:S10]  /*bb10*/  ENDCOLLECTIVE ;  /* 0x000000000000791b */ /* 0x000ff40003800000 */
.L_x_322:
[----:B------:R-:W-:Y:S05]  /*bb20*/  BSYNC B0 ;  /* 0x0000000000007941 */ /* 0x000fea0003800000 */
.L_x_321:
[----:B------:R-:W-:Y:S05]  /*bb30*/  BRA `(.L_x_323) ;  /* 0xfffffff800ac7947 */ /* 0x000fea000383ffff */
.L_x_312:
[----:B0-----:R0:W1:Y:S02]  /*bb40*/  SYNCS.PHASECHK.TRANS64.TRYWAIT P0, [R7+URZ], R4 ;  /* 0x00000004070075a7 */ /* 0x001064000800017f */
[----:B-1----:R-:W-:Y:S05]  /*bb50*/  @!P0 NANOSLEEP.SYNCS 0x989680 ;  /* 0x009896800000895d */ /* 0x002fea0003900000 */
[----:B------:R-:W1:Y:S02]  /*bb60*/  @!P0 SYNCS.PHASECHK.TRANS64 P0, [R7+URZ], R4 ;  /* 0x00000004070085a7 */ /* 0x000e64000800007f */
[----:B-1----:R-:W-:Y:S05]  /*bb70*/  @!P0 BRA `(.L_x_312) ;  /* 0xfffffffc00f08947 */ /* 0x002fea000383ffff */
[----:B------:R-:W-:Y:S05]  /*bb80*/  BRA `(.L_x_324) ;  /* 0xfffffff800ec7947 */ /* 0x000fea000383ffff */
.L_x_313:
[----:B0-----:R0:W1:Y:S02]  /*bb90*/  SYNCS.PHASECHK.TRANS64.TRYWAIT P0, [R8+URZ], R5 ;  /* 0x00000005080075a7 */ /* 0x001064000800017f */
[----:B-1----:R-:W-:Y:S05]  /*bba0*/  @!P0 NANOSLEEP.SYNCS 0x989680 ;  /* 0x009896800000895d */ /* 0x002fea0003900000 */
[----:B------:R-:W1:Y:S02]  /*bbb0*/  @!P0 SYNCS.PHASECHK.TRANS64 P0, [R8+URZ], R5 ;  /* 0x00000005080085a7 */ /* 0x000e64000800007f */
[----:B-1----:R-:W-:Y:S05]  /*bbc0*/  @!P0 BRA `(.L_x_313) ;  /* 0xfffffffc00f08947 */ /* 0x002fea000383ffff */
[----:B------:R-:W-:Y:S05]  /*bbd0*/  BRA `(.L_x_325) ;  /* 0xfffffff800fc7947 */ /* 0x000fea000383ffff */
.L_x_314:
[----:B0-----:R0:W1:Y:S02]  /*bbe0*/  SYNCS.PHASECHK.TRANS64.TRYWAIT P0, [R9+URZ], R4 ;  /* 0x00000004090075a7 */ /* 0x001064000800017f */
[----:B-1----:R-:W-:Y:S05]  /*bbf0*/  @!P0 NANOSLEEP.SYNCS 0x989680 ;  /* 0x009896800000895d */ /* 0x002fea0003900000 */
[----:B------:R-:W1:Y:S02]  /*bc00*/  @!P0 SYNCS.PHASECHK.TRANS64 P0, [R9+URZ], R4 ;  /* 0x00000004090085a7 */ /* 0x000e64000800007f */
[----:B-1----:R-:W-:Y:S05]  /*bc10*/  @!P0 BRA `(.L_x_314) ;  /* 0xfffffffc00f08947 */ /* 0x002fea000383ffff */
[----:B------:R-:W-:Y:S05]  /*bc20*/  BRA `(.L_x_326) ;  /* 0xfffffffc000c7947 */ /* 0x000fea000383ffff */
.L_x_315:
[----:B0-----:R0:W1:Y:S02]  /*bc30*/  SYNCS.PHASECHK.TRANS64.TRYWAIT P0, [R6+URZ], R5 ;  /* 0x00000005060075a7 */ /* 0x001064000800017f */
[----:B-1----:R-:W-:Y:S05]  /*bc40*/  @!P0 NANOSLEEP.SYNCS 0x989680 ;  /* 0x009896800000895d */ /* 0x002fea0003900000 */
[----:B------:R-:W1:Y:S02]  /*bc50*/  @!P0 SYNCS.PHASECHK.TRANS64 P0, [R6+URZ], R5 ;  /* 0x00000005060085a7 */ /* 0x000e64000800007f */
[----:B-1----:R-:W-:Y:S05]  /*bc60*/  @!P0 BRA `(.L_x_315) ;  /* 0xfffffffc00f08947 */ /* 0x002fea000383ffff */
[----:B------:R-:W-:Y:S05]  /*bc70*/  BRA `(.L_x_327) ;  /* 0xfffffffc00147947 */ /* 0x000fea000383ffff */
.L_x_328:
[----:B------:R-:W-:-:S00]  /*bc80*/  BRA `(.L_x_328) ;  /* 0xfffffffc00fc7947 */ /* 0x000fc0000383ffff */
[----:B------:R-:W-:-:S00]  /*bc90*/  NOP ;  /* 0x0000000000007918 */ /* 0x000fc00000000000 */
        /* <DEDUP_REMOVED lines=14> */
.L_x_329:


//--------------------- .nv.global.init           --------------------------
	.section	.nv.global.init,"aw",@progbits
.nv.global.init:
	.type		$str$22,@object
	.size		$str$22,($str$23 - $str$22)
$str$22:
        /*0000*/ 	.byte	0x6b, 0x5f, 0x74, 0x69, 0x6c, 0x65, 0x5f, 0x63, 0x6f, 0x75, 0x6e, 0x74, 0x20, 0x3e, 0x3d, 0x20
        /*0010*/ 	.byte	0x31, 0x00
	.type		$str$23,@object
	.size		$str$23,(__unnamed_1 - $str$23)
$str$23:
        /*0012*/ 	.byte	0x2f, 0x74, 0x6d, 0x70, 0x2f, 0x63, 0x75, 0x74, 0x6c, 0x61, 0x73, 0x73, 0x5f, 0x73, 0x77, 0x65
        /*0022*/ 	.byte	0x65, 0x70, 0x5f, 0x73, 0x72, 0x63, 0x2f, 0x69, 0x6e, 0x63, 0x6c, 0x75, 0x64, 0x65, 0x2f, 0x63
        /*0032*/ 	.byte	0x75, 0x74, 0x6c, 0x61, 0x73, 0x73, 0x2f, 0x67, 0x65, 0x6d, 0x6d, 0x2f, 0x63, 0x6f, 0x6c, 0x6c
        /*0042*/ 	.byte	0x65, 0x63, 0x74, 0x69, 0x76, 0x65, 0x2f, 0x73, 0x6d, 0x39, 0x30, 0x5f, 0x6d, 0x6d, 0x61, 0x5f
        /*0052*/ 	.byte	0x74, 0x6d, 0x61, 0x5f, 0x67, 0x6d, 0x6d, 0x61, 0x5f, 0x73, 0x73, 0x5f, 0x77, 0x61, 0x72, 0x70
        /*0062*/ 	.byte	0x73, 0x70, 0x65, 0x63, 0x69, 0x61, 0x6c, 0x69, 0x7a, 0x65, 0x64, 0x2e, 0x68, 0x70, 0x70, 0x00
	.type		__unnamed_1,@object
	.size		__unnamed_1,(.L_0 - __unnamed_1)
__unnamed_1:
        /*0072*/ 	.byte	0x76, 0x6f, 0x69, 0x64, 0x20, 0x63, 0x75, 0x74, 0x6c, 0x61, 0x73, 0x73, 0x3a, 0x3a, 0x67, 0x65
        /* <DEDUP_REMOVED lines=181> */
.L_0:


//--------------------- .nv.shared._ZN7cutlass13device_kernelINS_4gemm6kernel13GemmUniversalIN4cute5tupleIJiiiiEEENS1_10collective13CollectiveMmaINS1_34MainloopSm90TmaGmmaWarpSpecializedILi5ENS5_IJNS4_1CILi2EEENSA_ILi1EEESC_EEENS1_35KernelTmaWarpSpecializedCooperativeEEENS5_IJNSA_ILi128EEENSA_ILi256EEENSA_ILi64EEEEEENS_10bfloat16_tENS5_IJlSC_lEEESK_SL_NS4_8TiledMMAINS4_8MMA_AtomIJNS4_4SM904GMMA28MMA_64x256x16_F32BF16BF16_SSILNSP_5MajorE0ELSR_0ELNSP_7ScaleInE1ELSS_1EEEEEENS4_6LayoutISD_NS5_IJSC_NSA_ILi0EEESW_EEEEENS5_IJNS4_10UnderscoreESZ_SZ_EEEEENS4_13SM90_TMA_LOADENS4_14ComposedLayoutINS4_7SwizzleILi3ELi4ELi3EEENS4_18smem_ptr_flag_bitsILi16EEENSV_INS5_IJNSA_ILi8EEESI_EEENS5_IJSI_SC_EEEEEEEvNS4_8identityENS4_23SM90_TMA_LOAD_MULTICASTES1C_vS1D_EENS_8epilogue10collective6detail29Sm90TmaWarpSpecializedAdapterINS1H_15DefaultEpilogueISK_SL_SL_NS1G_6thread17LinearCombinationISK_Li1EffLNS1L_9ScaleType4KindE0ELNS_15FloatRoundStyleE2ESK_EENS1_15EpilogueDefaultEEEEEvvEEEEvNT_6ParamsE --------------------------
	.section	.nv.shared._ZN7cutlass13device_kernelINS_4gemm6kernel13GemmUniversalIN4cute5tupleIJiiiiEEENS1_10collective13CollectiveMmaINS1_34MainloopSm90TmaGmmaWarpSpecializedILi5ENS5_IJNS4_1CILi2EEENSA_ILi1EEESC_EEENS1_35KernelTmaWarpSpecializedCooperativeEEENS5_IJNSA_ILi128EEENSA_ILi256EEENSA_ILi64EEEEEENS_10bfloat16_tENS5_IJlSC_lEEESK_SL_NS4_8TiledMMAINS4_8MMA_AtomIJNS4_4SM904GMMA28MMA_64x256x16_F32BF16BF16_SSILNSP_5MajorE0ELSR_0ELNSP_7ScaleInE1ELSS_1EEEEEENS4_6LayoutISD_NS5_IJSC_NSA_ILi0EEESW_EEEEENS5_IJNS4_10UnderscoreESZ_SZ_EEEEENS4_13SM90_TMA_LOADENS4_14ComposedLayoutINS4_7SwizzleILi3ELi4ELi3EEENS4_18smem_ptr_flag_bitsILi16EEENSV_INS5_IJNSA_ILi8EEESI_EEENS5_IJSI_SC_EEEEEEEvNS4_8identityENS4_23SM90_TMA_LOAD_MULTICASTES1C_vS1D_EENS_8epilogue10collective6detail29Sm90TmaWarpSpecializedAdapterINS1H_15DefaultEpilogueISK_SL_SL_NS1G_6thread17LinearCombinationISK_Li1EffLNS1L_9ScaleType4KindE0ELNS_15FloatRoundStyleE2ESK_EENS1_15EpilogueDefaultEEEEEvvEEEEvNT_6ParamsE,"aw",@nobits
	.sectionflags	@""
	.align	16
	.zero		1024


//--------------------- .nv.shared.reserved.0     --------------------------
	.section	.nv.shared.reserved.0,"aw",@nobits
	.weak		__nv_reservedSMEM_offset_0_alias
	.size		__nv_reservedSMEM_offset_0_alias, 0, 0
	.other		__nv_reservedSMEM_offset_0_alias,@"STO_CUDA_RESERVED_SHARED STV_DEFAULT"
__nv_reservedSMEM_offset_0_alias:
	.zero		0


//--------------------- .nv.global                --------------------------
	.section	.nv.global,"aw",@nobits
.nv.global:
	.type		_ZN39_INTERNAL_3c9a0707_4_k_cu_e3848360_38884cute1_E,@object
	.size		_ZN39_INTERNAL_3c9a0707_4_k_cu_e3848360_38884cute1_E,(_ZN39_INTERNAL_3c9a0707_4_k_cu_e3848360_38884cuda3std3__45__cpo6cbeginE - _ZN39_INTERNAL_3c9a0707_4_k_cu_e3848360_38884cute1_E)
_ZN39_INTERNAL_3c9a0707_4_k_cu_e3848360_38884cute1_E:
	.zero		1
	.type		_ZN39_INTERNAL_3c9a0707_4_k_cu_e3848360_38884cuda3std3__45__cpo6cbeginE,@object
	.size		_ZN39_INTERNAL_3c9a0707_4_k_cu_e3848360_38884cuda3std3__45__cpo6cbeginE,(_ZN39_INTERNAL_3c9a0707_4_k_cu_e3848360_38884cuda3std3__48in_placeE - _ZN39_INTERNAL_3c9a0707_4_k_cu_e3848360_38884cuda3std3__45__cpo6cbeginE)
_ZN39_INTERNAL_3c9a0707_4_k_cu_e3848360_38884cuda3std3__45__cpo6cbeginE:
	.zero		1
	.type		_ZN39_INTERNAL_3c9a0707_4_k_cu_e3848360_38884cuda3std3__48in_placeE,@object
	.size		_ZN39_INTERNAL_3c9a0707_4_k_cu_e3848360_38884cuda3std3__48in_placeE,(_ZN39_INTERNAL_3c9a0707_4_k_cu_e3848360_38884cuda3std6ranges3__45__cpo9iter_moveE - _ZN39_INTERNAL_3c9a0707_4_k_cu_e3848360_38884cuda3std3__48in_placeE)
_ZN39_INTERNAL_3c9a0707_4_k_cu_e3848360_38884cuda3std3__48in_placeE:
	.zero		1
	.type		_ZN39_INTERNAL_3c9a0707_4_k_cu_e3848360_38884cuda3std6ranges3__45__cpo9iter_moveE,@object
	.size		_ZN39_INTERNAL_3c9a0707_4_k_cu_e3848360_38884cuda3std6ranges3__45__cpo9iter_moveE,(_ZN39_INTERNAL_3c9a0707_4_k_cu_e3848360_38884cuda3std3__45__cpo5beginE - _ZN39_INTERNAL_3c9a0707_4_k_cu_e3848360_38884cuda3std6ranges3__45__cpo9iter_moveE)
_ZN39_INTERNAL_3c9a0707_4_k_cu_e3848360_38884cuda3std6ranges3__45__cpo9iter_moveE:
	.zero		1
	.type		_ZN39_INTERNAL_3c9a0707_4_k_cu_e3848360_38884cuda3std3__45__cpo5beginE,@object
	.size		_ZN39_INTERNAL_3c9a0707_4_k_cu_e3848360_38884cuda3std3__45__cpo5beginE,(_ZN39_INTERNAL_3c9a0707_4_k_cu_e3848360_38884cuda3std3__441_GLOBAL__N__3c9a0707_4_k_cu_e3848360_38886ignoreE - _ZN39_INTERNAL_3c9a0707_4_k_cu_e3848360_38884cuda3std3__45__cpo5beginE)
_ZN39_INTERNAL_3c9a0707_4_k_cu_e3848360_38884cuda3std3__45__cpo5beginE:
	.zero		1
	.type		_ZN39_INTERNAL_3c9a0707_4_k_cu_e3848360_38884cuda3std3__441_GLOBAL__N__3c9a0707_4_k_cu_e3848360_38886ignoreE,@object
	.size		_ZN39_INTERNAL_3c9a0707_4_k_cu_e3848360_38884cuda3std3__441_GLOBAL__N__3c9a0707_4_k_cu_e3848360_38886ignoreE,(_ZN39_INTERNAL_3c9a0707_4_k_cu_e3848360_38884cute7productE - _ZN39_INTERNAL_3c9a0707_4_k_cu_e3848360_38884cuda3std3__441_GLOBAL__N__3c9a0707_4_k_cu_e3848360_38886ignoreE)
_ZN39_INTERNAL_3c9a0707_4_k_cu_e3848360_38884cuda3std3__441_GLOBAL__N__3c9a0707_4_k_cu_e3848360_38886ignoreE:
	.zero		1
	.type		_ZN39_INTERNAL_3c9a0707_4_k_cu_e3848360_38884cute7productE,@object
	.size		_ZN39_INTERNAL_3c9a0707_4_k_cu_e3848360_38884cute7productE,(_ZN39_INTERNAL_3c9a0707_4_k_cu_e3848360_38884cuda3std3__45__cpo3endE - _ZN39_INTERNAL_3c9a0707_4_k_cu_e3848360_38884cute7productE)
_ZN39_INTERNAL_3c9a0707_4_k_cu_e3848360_38884cute7productE:
	.zero		1
	.type		_ZN39_INTERNAL_3c9a0707_4_k_cu_e3848360_38884cuda3std3__45__cpo3endE,@object
	.size		_ZN39_INTERNAL_3c9a0707_4_k_cu_e3848360_38884cuda3std3__45__cpo3endE,(_ZN39_INTERNAL_3c9a0707_4_k_cu_e3848360_38884cuda3std3__419piecewise_constructE - _ZN39_INTERNAL_3c9a0707_4_k_cu_e3848360_38884cuda3std3__45__cpo3endE)
_ZN39_INTERNAL_3c9a0707_4_k_cu_e3848360_38884cuda3std3__45__cpo3endE:
	.zero		1
	.type		_ZN39_INTERNAL_3c9a0707_4_k_cu_e3848360_38884cuda3std3__419piecewise_constructE,@object
	.size		_ZN39_INTERNAL_3c9a0707_4_k_cu_e3848360_38884cuda3std3__419piecewise_constructE,(_ZN39_INTERNAL_3c9a0707_4_k_cu_e3848360_38884cuda3std3__45__cpo4cendE - _ZN39_INTERNAL_3c9a0707_4_k_cu_e3848360_38884cuda3std3__419piecewise_constructE)
_ZN39_INTERNAL_3c9a0707_4_k_cu_e3848360_38884cuda3std3__419piecewise_constructE:
	.zero		1
	.type		_ZN39_INTERNAL_3c9a0707_4_k_cu_e3848360_38884cuda3std3__45__cpo4cendE,@object
	.size		_ZN39_INTERNAL_3c9a0707_4_k_cu_e3848360_38884cuda3std3__45__cpo4cendE,(_ZN39_INTERNAL_3c9a0707_4_k_cu_e3848360_38884cuda3std6ranges3__45__cpo4swapE - _ZN39_INTERNAL_3c9a0707_4_k_cu_e3848360_38884cuda3std3__45__cpo4cendE)
_ZN39_INTERNAL_3c9a0707_4_k_cu_e3848360_38884cuda3std3__45__cpo4cendE:
	.zero		1
	.type		_ZN39_INTERNAL_3c9a0707_4_k_cu_e3848360_38884cuda3std6ranges3__45__cpo4swapE,@object
	.size		_ZN39_INTERNAL_3c9a0707_4_k_cu_e3848360_38884cuda3std6ranges3__45__cpo4swapE,(.L_8 - _ZN39_INTERNAL_3c9a0707_4_k_cu_e3848360_38884cuda3std6ranges3__45__cpo4swapE)
_ZN39_INTERNAL_3c9a0707_4_k_cu_e3848360_38884cuda3std6ranges3__45__cpo4swapE:
	.zero		1
.L_8:


//--------------------- .nv.constant0._ZN7cutlass13device_kernelINS_4gemm6kernel13GemmUniversalIN4cute5tupleIJiiiiEEENS1_10collective13CollectiveMmaINS1_34MainloopSm90TmaGmmaWarpSpecializedILi5ENS5_IJNS4_1CILi2EEENSA_ILi1EEESC_EEENS1_35KernelTmaWarpSpecializedCooperativeEEENS5_IJNSA_ILi128EEENSA_ILi256EEENSA_ILi64EEEEEENS_10bfloat16_tENS5_IJlSC_lEEESK_SL_NS4_8TiledMMAINS4_8MMA_AtomIJNS4_4SM904GMMA28MMA_64x256x16_F32BF16BF16_SSILNSP_5MajorE0ELSR_0ELNSP_7ScaleInE1ELSS_1EEEEEENS4_6LayoutISD_NS5_IJSC_NSA_ILi0EEESW_EEEEENS5_IJNS4_10UnderscoreESZ_SZ_EEEEENS4_13SM90_TMA_LOADENS4_14ComposedLayoutINS4_7SwizzleILi3ELi4ELi3EEENS4_18smem_ptr_flag_bitsILi16EEENSV_INS5_IJNSA_ILi8EEESI_EEENS5_IJSI_SC_EEEEEEEvNS4_8identityENS4_23SM90_TMA_LOAD_MULTICASTES1C_vS1D_EENS_8epilogue10collective6detail29Sm90TmaWarpSpecializedAdapterINS1H_15DefaultEpilogueISK_SL_SL_NS1G_6thread17LinearCombinationISK_Li1EffLNS1L_9ScaleType4KindE0ELNS_15FloatRoundStyleE2ESK_EENS1_15EpilogueDefaultEEEEEvvEEEEvNT_6ParamsE --------------------------
	.section	.nv.constant0._ZN7cutlass13device_kernelINS_4gemm6kernel13GemmUniversalIN4cute5tupleIJiiiiEEENS1_10collective13CollectiveMmaINS1_34MainloopSm90TmaGmmaWarpSpecializedILi5ENS5_IJNS4_1CILi2EEENSA_ILi1EEESC_EEENS1_35KernelTmaWarpSpecializedCooperativeEEENS5_IJNSA_ILi128EEENSA_ILi256EEENSA_ILi64EEEEEENS_10bfloat16_tENS5_IJlSC_lEEESK_SL_NS4_8TiledMMAINS4_8MMA_AtomIJNS4_4SM904GMMA28MMA_64x256x16_F32BF16BF16_SSILNSP_5MajorE0ELSR_0ELNSP_7ScaleInE1ELSS_1EEEEEENS4_6LayoutISD_NS5_IJSC_NSA_ILi0EEESW_EEEEENS5_IJNS4_10UnderscoreESZ_SZ_EEEEENS4_13SM90_TMA_LOADENS4_14ComposedLayoutINS4_7SwizzleILi3ELi4ELi3EEENS4_18smem_ptr_flag_bitsILi16EEENSV_INS5_IJNSA_ILi8EEESI_EEENS5_IJSI_SC_EEEEEEEvNS4_8identityENS4_23SM90_TMA_LOAD_MULTICASTES1C_vS1D_EENS_8epilogue10collective6detail29Sm90TmaWarpSpecializedAdapterINS1H_15DefaultEpilogueISK_SL_SL_NS1G_6thread17LinearCombinationISK_Li1EffLNS1L_9ScaleType4KindE0ELNS_15FloatRoundStyleE2ESK_EENS1_15EpilogueDefaultEEEEEvvEEEEvNT_6ParamsE,"a",@progbits
	.sectionflags	@""
	.align	4
.nv.constant0._ZN7cutlass13device_kernelINS_4gemm6kernel13GemmUniversalIN4cute5tupleIJiiiiEEENS1_10collective13CollectiveMmaINS1_34MainloopSm90TmaGmmaWarpSpecializedILi5ENS5_IJNS4_1CILi2EEENSA_ILi1EEESC_EEENS1_35KernelTmaWarpSpecializedCooperativeEEENS5_IJNSA_ILi128EEENSA_ILi256EEENSA_ILi64EEEEEENS_10bfloat16_tENS5_IJlSC_lEEESK_SL_NS4_8TiledMMAINS4_8MMA_AtomIJNS4_4SM904GMMA28MMA_64x256x16_F32BF16BF16_SSILNSP_5MajorE0ELSR_0ELNSP_7ScaleInE1ELSS_1EEEEEENS4_6LayoutISD_NS5_IJSC_NSA_ILi0EEESW_EEEEENS5_IJNS4_10UnderscoreESZ_SZ_EEEEENS4_13SM90_TMA_LOADENS4_14ComposedLayoutINS4_7SwizzleILi3ELi4ELi3EEENS4_18smem_ptr_flag_bitsILi16EEENSV_INS5_IJNSA_ILi8EEESI_EEENS5_IJSI_SC_EEEEEEEvNS4_8identityENS4_23SM90_TMA_LOAD_MULTICASTES1C_vS1D_EENS_8epilogue10collective6detail29Sm90TmaWarpSpecializedAdapterINS1H_15DefaultEpilogueISK_SL_SL_NS1G_6thread17LinearCombinationISK_Li1EffLNS1L_9ScaleType4KindE0ELNS_15FloatRoundStyleE2ESK_EENS1_15EpilogueDefaultEEEEEvvEEEEvNT_6ParamsE:
	.zero		1664


//--------------------- SYMBOLS --------------------------

	.type		.nv.reservedSmem.offset0,@object
	.size		.nv.reservedSmem.offset0,0x4
	.type		__assertfail,@function
